//
// Generated by NVIDIA NVVM Compiler
//
// Compiler Build ID: CL-36424714
// Cuda compilation tools, release 13.0, V13.0.88
// Based on NVVM 20.0.0
//

.version 9.0
.target sm_100
.address_size 64

	// .globl	_Z8Mult_GPUPfS_S_iii
.global .align 4 .b8 precalc_xorwow_matrix[102400];
.global .align 4 .b8 precalc_xorwow_offset_matrix[102400];
.global .align 4 .b8 mrg32k3aM1[2304];
.global .align 4 .b8 mrg32k3aM2[2304];
.global .align 4 .b8 mrg32k3aM1SubSeq[2016];
.global .align 4 .b8 mrg32k3aM2SubSeq[2016];
.global .align 4 .b8 mrg32k3aM1Seq[2304];
.global .align 4 .b8 mrg32k3aM2Seq[2304];
.const .align 8 .b8 __cr_lgamma_table[72];

.visible .entry _Z8Mult_GPUPfS_S_iii(
	.param .u64 .ptr .align 1 _Z8Mult_GPUPfS_S_iii_param_0,
	.param .u64 .ptr .align 1 _Z8Mult_GPUPfS_S_iii_param_1,
	.param .u64 .ptr .align 1 _Z8Mult_GPUPfS_S_iii_param_2,
	.param .u32 _Z8Mult_GPUPfS_S_iii_param_3,
	.param .u32 _Z8Mult_GPUPfS_S_iii_param_4,
	.param .u32 _Z8Mult_GPUPfS_S_iii_param_5
)
{
	.reg .pred 	%p<11>;
	.reg .b32 	%r<49>;
	.reg .b32 	%f<56>;
	.reg .b64 	%rd<40>;

	ld.param.u64 	%rd6, [_Z8Mult_GPUPfS_S_iii_param_0];
	ld.param.u64 	%rd7, [_Z8Mult_GPUPfS_S_iii_param_1];
	ld.param.u64 	%rd5, [_Z8Mult_GPUPfS_S_iii_param_2];
	ld.param.u32 	%r22, [_Z8Mult_GPUPfS_S_iii_param_3];
	ld.param.u32 	%r20, [_Z8Mult_GPUPfS_S_iii_param_4];
	ld.param.u32 	%r21, [_Z8Mult_GPUPfS_S_iii_param_5];
	cvta.to.global.u64 	%rd1, %rd7;
	cvta.to.global.u64 	%rd2, %rd6;
	mov.u32 	%r23, %ctaid.y;
	mov.u32 	%r24, %ntid.y;
	mov.u32 	%r25, %tid.y;
	mad.lo.s32 	%r26, %r23, %r24, %r25;
	mov.u32 	%r27, %nctaid.x;
	mov.u32 	%r28, %ntid.x;
	mov.u32 	%r29, %ctaid.x;
	mov.u32 	%r30, %tid.x;
	mad.lo.s32 	%r31, %r26, %r27, %r29;
	mad.lo.s32 	%r1, %r31, %r28, %r30;
	mul.lo.s32 	%r32, %r21, %r22;
	setp.ge.s32 	%p1, %r1, %r32;
	@%p1 bra 	$L__BB0_13;
	cvta.to.global.u64 	%rd8, %rd5;
	rem.s32 	%r2, %r1, %r21;
	mul.wide.s32 	%rd9, %r1, 4;
	add.s64 	%rd3, %rd8, %rd9;
	mov.b32 	%r33, 0;
	st.global.u32 	[%rd3], %r33;
	setp.lt.s32 	%p2, %r20, 1;
	@%p2 bra 	$L__BB0_13;
	div.s32 	%r35, %r1, %r21;
	mul.lo.s32 	%r3, %r35, %r20;
	and.b32  	%r4, %r20, 7;
	setp.lt.u32 	%p3, %r20, 8;
	mov.b32 	%r47, 0;
	mov.f32 	%f53, 0f00000000;
	@%p3 bra 	$L__BB0_5;
	and.b32  	%r47, %r20, 2147483640;
	neg.s32 	%r45, %r47;
	shl.b32 	%r7, %r21, 3;
	add.s64 	%rd4, %rd2, 16;
	mov.f32 	%f53, 0f00000000;
	mul.wide.s32 	%rd14, %r21, 4;
	mov.u32 	%r43, %r3;
	mov.u32 	%r44, %r2;
$L__BB0_4:
	.pragma "nounroll";
	mul.wide.s32 	%rd10, %r43, 4;
	add.s64 	%rd11, %rd4, %rd10;
	ld.global.f32 	%f10, [%rd11+-16];
	mul.wide.s32 	%rd12, %r44, 4;
	add.s64 	%rd13, %rd1, %rd12;
	ld.global.f32 	%f11, [%rd13];
	fma.rn.f32 	%f12, %f10, %f11, %f53;
	st.global.f32 	[%rd3], %f12;
	ld.global.f32 	%f13, [%rd11+-12];
	add.s64 	%rd15, %rd13, %rd14;
	ld.global.f32 	%f14, [%rd15];
	fma.rn.f32 	%f15, %f13, %f14, %f12;
	st.global.f32 	[%rd3], %f15;
	ld.global.f32 	%f16, [%rd11+-8];
	add.s64 	%rd16, %rd15, %rd14;
	ld.global.f32 	%f17, [%rd16];
	fma.rn.f32 	%f18, %f16, %f17, %f15;
	st.global.f32 	[%rd3], %f18;
	ld.global.f32 	%f19, [%rd11+-4];
	add.s64 	%rd17, %rd16, %rd14;
	ld.global.f32 	%f20, [%rd17];
	fma.rn.f32 	%f21, %f19, %f20, %f18;
	st.global.f32 	[%rd3], %f21;
	ld.global.f32 	%f22, [%rd11];
	add.s64 	%rd18, %rd17, %rd14;
	ld.global.f32 	%f23, [%rd18];
	fma.rn.f32 	%f24, %f22, %f23, %f21;
	st.global.f32 	[%rd3], %f24;
	ld.global.f32 	%f25, [%rd11+4];
	add.s64 	%rd19, %rd18, %rd14;
	ld.global.f32 	%f26, [%rd19];
	fma.rn.f32 	%f27, %f25, %f26, %f24;
	st.global.f32 	[%rd3], %f27;
	ld.global.f32 	%f28, [%rd11+8];
	add.s64 	%rd20, %rd19, %rd14;
	ld.global.f32 	%f29, [%rd20];
	fma.rn.f32 	%f30, %f28, %f29, %f27;
	st.global.f32 	[%rd3], %f30;
	ld.global.f32 	%f31, [%rd11+12];
	add.s64 	%rd21, %rd20, %rd14;
	ld.global.f32 	%f32, [%rd21];
	fma.rn.f32 	%f53, %f31, %f32, %f30;
	st.global.f32 	[%rd3], %f53;
	add.s32 	%r45, %r45, 8;
	add.s32 	%r44, %r44, %r7;
	add.s32 	%r43, %r43, 8;
	setp.ne.s32 	%p4, %r45, 0;
	@%p4 bra 	$L__BB0_4;
$L__BB0_5:
	setp.eq.s32 	%p5, %r4, 0;
	@%p5 bra 	$L__BB0_13;
	and.b32  	%r15, %r20, 3;
	setp.lt.u32 	%p6, %r4, 4;
	@%p6 bra 	$L__BB0_8;
	add.s32 	%r36, %r47, %r3;
	mul.wide.s32 	%rd22, %r36, 4;
	add.s64 	%rd23, %rd2, %rd22;
	ld.global.f32 	%f33, [%rd23];
	mad.lo.s32 	%r37, %r47, %r21, %r2;
	mul.wide.s32 	%rd24, %r37, 4;
	add.s64 	%rd25, %rd1, %rd24;
	ld.global.f32 	%f34, [%rd25];
	fma.rn.f32 	%f35, %f33, %f34, %f53;
	st.global.f32 	[%rd3], %f35;
	ld.global.f32 	%f36, [%rd23+4];
	mul.wide.s32 	%rd26, %r21, 4;
	add.s64 	%rd27, %rd25, %rd26;
	ld.global.f32 	%f37, [%rd27];
	fma.rn.f32 	%f38, %f36, %f37, %f35;
	st.global.f32 	[%rd3], %f38;
	ld.global.f32 	%f39, [%rd23+8];
	add.s64 	%rd28, %rd27, %rd26;
	ld.global.f32 	%f40, [%rd28];
	fma.rn.f32 	%f41, %f39, %f40, %f38;
	st.global.f32 	[%rd3], %f41;
	ld.global.f32 	%f42, [%rd23+12];
	add.s64 	%rd29, %rd28, %rd26;
	ld.global.f32 	%f43, [%rd29];
	fma.rn.f32 	%f53, %f42, %f43, %f41;
	st.global.f32 	[%rd3], %f53;
	add.s32 	%r47, %r47, 4;
$L__BB0_8:
	setp.eq.s32 	%p7, %r15, 0;
	@%p7 bra 	$L__BB0_13;
	setp.eq.s32 	%p8, %r15, 1;
	@%p8 bra 	$L__BB0_11;
	add.s32 	%r38, %r47, %r3;
	mul.wide.s32 	%rd30, %r38, 4;
	add.s64 	%rd31, %rd2, %rd30;
	ld.global.f32 	%f44, [%rd31];
	mad.lo.s32 	%r39, %r47, %r21, %r2;
	mul.wide.s32 	%rd32, %r39, 4;
	add.s64 	%rd33, %rd1, %rd32;
	ld.global.f32 	%f45, [%rd33];
	fma.rn.f32 	%f46, %f44, %f45, %f53;
	st.global.f32 	[%rd3], %f46;
	ld.global.f32 	%f47, [%rd31+4];
	mul.wide.s32 	%rd34, %r21, 4;
	add.s64 	%rd35, %rd33, %rd34;
	ld.global.f32 	%f48, [%rd35];
	fma.rn.f32 	%f53, %f47, %f48, %f46;
	st.global.f32 	[%rd3], %f53;
	add.s32 	%r47, %r47, 2;
$L__BB0_11:
	and.b32  	%r40, %r20, 1;
	setp.eq.b32 	%p9, %r40, 1;
	not.pred 	%p10, %p9;
	@%p10 bra 	$L__BB0_13;
	add.s32 	%r41, %r47, %r3;
	mul.wide.s32 	%rd36, %r41, 4;
	add.s64 	%rd37, %rd2, %rd36;
	ld.global.f32 	%f49, [%rd37];
	mad.lo.s32 	%r42, %r47, %r21, %r2;
	mul.wide.s32 	%rd38, %r42, 4;
	add.s64 	%rd39, %rd1, %rd38;
	ld.global.f32 	%f50, [%rd39];
	fma.rn.f32 	%f51, %f49, %f50, %f53;
	st.global.f32 	[%rd3], %f51;
$L__BB0_13:
	ret;

}
	// .globl	_Z11softmax_sumPfS_ii
.visible .entry _Z11softmax_sumPfS_ii(
	.param .u64 .ptr .align 1 _Z11softmax_sumPfS_ii_param_0,
	.param .u64 .ptr .align 1 _Z11softmax_sumPfS_ii_param_1,
	.param .u32 _Z11softmax_sumPfS_ii_param_2,
	.param .u32 _Z11softmax_sumPfS_ii_param_3
)
{
	.reg .pred 	%p<12>;
	.reg .b32 	%r<67>;
	.reg .b32 	%f<183>;
	.reg .b64 	%rd<16>;

	ld.param.u64 	%rd5, [_Z11softmax_sumPfS_ii_param_0];
	ld.param.u64 	%rd4, [_Z11softmax_sumPfS_ii_param_1];
	ld.param.u32 	%r16, [_Z11softmax_sumPfS_ii_param_2];
	ld.param.u32 	%r17, [_Z11softmax_sumPfS_ii_param_3];
	cvta.to.global.u64 	%rd1, %rd5;
	mov.u32 	%r18, %ctaid.y;
	mov.u32 	%r19, %ntid.y;
	mov.u32 	%r20, %tid.y;
	mad.lo.s32 	%r21, %r18, %r19, %r20;
	mov.u32 	%r22, %nctaid.x;
	mov.u32 	%r23, %ntid.x;
	mov.u32 	%r24, %ctaid.x;
	mov.u32 	%r25, %tid.x;
	mad.lo.s32 	%r26, %r21, %r22, %r24;
	mad.lo.s32 	%r1, %r26, %r23, %r25;
	setp.ge.s32 	%p1, %r1, %r17;
	setp.lt.s32 	%p2, %r16, 1;
	or.pred  	%p3, %p1, %p2;
	@%p3 bra 	$L__BB1_12;
	cvta.to.global.u64 	%rd6, %rd4;
	mul.lo.s32 	%r2, %r1, %r16;
	mul.wide.s32 	%rd7, %r1, 4;
	add.s64 	%rd2, %rd6, %rd7;
	ld.global.f32 	%f180, [%rd2];
	and.b32  	%r3, %r16, 7;
	setp.lt.u32 	%p4, %r16, 8;
	mov.b32 	%r65, 0;
	@%p4 bra 	$L__BB1_4;
	and.b32  	%r65, %r16, 2147483640;
	neg.s32 	%r63, %r65;
	add.s64 	%rd3, %rd1, 16;
	mov.u32 	%r62, %r2;
$L__BB1_3:
	.pragma "nounroll";
	mul.wide.s32 	%rd8, %r62, 4;
	add.s64 	%rd9, %rd3, %rd8;
	ld.global.f32 	%f9, [%rd9+-16];
	fma.rn.f32 	%f10, %f9, 0f3BBB989D, 0f3F000000;
	cvt.sat.f32.f32 	%f11, %f10;
	mov.f32 	%f12, 0f4B400001;
	mov.f32 	%f13, 0f437C0000;
	fma.rm.f32 	%f14, %f11, %f13, %f12;
	add.f32 	%f15, %f14, 0fCB40007F;
	neg.f32 	%f16, %f15;
	fma.rn.f32 	%f17, %f9, 0f3FB8AA3B, %f16;
	fma.rn.f32 	%f18, %f9, 0f32A57060, %f17;
	mov.b32 	%r28, %f14;
	shl.b32 	%r29, %r28, 23;
	mov.b32 	%f19, %r29;
	ex2.approx.ftz.f32 	%f20, %f18;
	fma.rn.f32 	%f21, %f20, %f19, %f180;
	st.global.f32 	[%rd2], %f21;
	ld.global.f32 	%f22, [%rd9+-12];
	fma.rn.f32 	%f23, %f22, 0f3BBB989D, 0f3F000000;
	cvt.sat.f32.f32 	%f24, %f23;
	fma.rm.f32 	%f25, %f24, %f13, %f12;
	add.f32 	%f26, %f25, 0fCB40007F;
	neg.f32 	%f27, %f26;
	fma.rn.f32 	%f28, %f22, 0f3FB8AA3B, %f27;
	fma.rn.f32 	%f29, %f22, 0f32A57060, %f28;
	mov.b32 	%r30, %f25;
	shl.b32 	%r31, %r30, 23;
	mov.b32 	%f30, %r31;
	ex2.approx.ftz.f32 	%f31, %f29;
	fma.rn.f32 	%f32, %f31, %f30, %f21;
	st.global.f32 	[%rd2], %f32;
	ld.global.f32 	%f33, [%rd9+-8];
	fma.rn.f32 	%f34, %f33, 0f3BBB989D, 0f3F000000;
	cvt.sat.f32.f32 	%f35, %f34;
	fma.rm.f32 	%f36, %f35, %f13, %f12;
	add.f32 	%f37, %f36, 0fCB40007F;
	neg.f32 	%f38, %f37;
	fma.rn.f32 	%f39, %f33, 0f3FB8AA3B, %f38;
	fma.rn.f32 	%f40, %f33, 0f32A57060, %f39;
	mov.b32 	%r32, %f36;
	shl.b32 	%r33, %r32, 23;
	mov.b32 	%f41, %r33;
	ex2.approx.ftz.f32 	%f42, %f40;
	fma.rn.f32 	%f43, %f42, %f41, %f32;
	st.global.f32 	[%rd2], %f43;
	ld.global.f32 	%f44, [%rd9+-4];
	fma.rn.f32 	%f45, %f44, 0f3BBB989D, 0f3F000000;
	cvt.sat.f32.f32 	%f46, %f45;
	fma.rm.f32 	%f47, %f46, %f13, %f12;
	add.f32 	%f48, %f47, 0fCB40007F;
	neg.f32 	%f49, %f48;
	fma.rn.f32 	%f50, %f44, 0f3FB8AA3B, %f49;
	fma.rn.f32 	%f51, %f44, 0f32A57060, %f50;
	mov.b32 	%r34, %f47;
	shl.b32 	%r35, %r34, 23;
	mov.b32 	%f52, %r35;
	ex2.approx.ftz.f32 	%f53, %f51;
	fma.rn.f32 	%f54, %f53, %f52, %f43;
	st.global.f32 	[%rd2], %f54;
	ld.global.f32 	%f55, [%rd9];
	fma.rn.f32 	%f56, %f55, 0f3BBB989D, 0f3F000000;
	cvt.sat.f32.f32 	%f57, %f56;
	fma.rm.f32 	%f58, %f57, %f13, %f12;
	add.f32 	%f59, %f58, 0fCB40007F;
	neg.f32 	%f60, %f59;
	fma.rn.f32 	%f61, %f55, 0f3FB8AA3B, %f60;
	fma.rn.f32 	%f62, %f55, 0f32A57060, %f61;
	mov.b32 	%r36, %f58;
	shl.b32 	%r37, %r36, 23;
	mov.b32 	%f63, %r37;
	ex2.approx.ftz.f32 	%f64, %f62;
	fma.rn.f32 	%f65, %f64, %f63, %f54;
	st.global.f32 	[%rd2], %f65;
	ld.global.f32 	%f66, [%rd9+4];
	fma.rn.f32 	%f67, %f66, 0f3BBB989D, 0f3F000000;
	cvt.sat.f32.f32 	%f68, %f67;
	fma.rm.f32 	%f69, %f68, %f13, %f12;
	add.f32 	%f70, %f69, 0fCB40007F;
	neg.f32 	%f71, %f70;
	fma.rn.f32 	%f72, %f66, 0f3FB8AA3B, %f71;
	fma.rn.f32 	%f73, %f66, 0f32A57060, %f72;
	mov.b32 	%r38, %f69;
	shl.b32 	%r39, %r38, 23;
	mov.b32 	%f74, %r39;
	ex2.approx.ftz.f32 	%f75, %f73;
	fma.rn.f32 	%f76, %f75, %f74, %f65;
	st.global.f32 	[%rd2], %f76;
	ld.global.f32 	%f77, [%rd9+8];
	fma.rn.f32 	%f78, %f77, 0f3BBB989D, 0f3F000000;
	cvt.sat.f32.f32 	%f79, %f78;
	fma.rm.f32 	%f80, %f79, %f13, %f12;
	add.f32 	%f81, %f80, 0fCB40007F;
	neg.f32 	%f82, %f81;
	fma.rn.f32 	%f83, %f77, 0f3FB8AA3B, %f82;
	fma.rn.f32 	%f84, %f77, 0f32A57060, %f83;
	mov.b32 	%r40, %f80;
	shl.b32 	%r41, %r40, 23;
	mov.b32 	%f85, %r41;
	ex2.approx.ftz.f32 	%f86, %f84;
	fma.rn.f32 	%f87, %f86, %f85, %f76;
	st.global.f32 	[%rd2], %f87;
	ld.global.f32 	%f88, [%rd9+12];
	fma.rn.f32 	%f89, %f88, 0f3BBB989D, 0f3F000000;
	cvt.sat.f32.f32 	%f90, %f89;
	fma.rm.f32 	%f91, %f90, %f13, %f12;
	add.f32 	%f92, %f91, 0fCB40007F;
	neg.f32 	%f93, %f92;
	fma.rn.f32 	%f94, %f88, 0f3FB8AA3B, %f93;
	fma.rn.f32 	%f95, %f88, 0f32A57060, %f94;
	mov.b32 	%r42, %f91;
	shl.b32 	%r43, %r42, 23;
	mov.b32 	%f96, %r43;
	ex2.approx.ftz.f32 	%f97, %f95;
	fma.rn.f32 	%f180, %f97, %f96, %f87;
	st.global.f32 	[%rd2], %f180;
	add.s32 	%r63, %r63, 8;
	add.s32 	%r62, %r62, 8;
	setp.ne.s32 	%p5, %r63, 0;
	@%p5 bra 	$L__BB1_3;
$L__BB1_4:
	setp.eq.s32 	%p6, %r3, 0;
	@%p6 bra 	$L__BB1_12;
	and.b32  	%r11, %r16, 3;
	setp.lt.u32 	%p7, %r3, 4;
	@%p7 bra 	$L__BB1_7;
	add.s32 	%r44, %r65, %r2;
	mul.wide.s32 	%rd10, %r44, 4;
	add.s64 	%rd11, %rd1, %rd10;
	ld.global.f32 	%f98, [%rd11];
	fma.rn.f32 	%f99, %f98, 0f3BBB989D, 0f3F000000;
	cvt.sat.f32.f32 	%f100, %f99;
	mov.f32 	%f101, 0f4B400001;
	mov.f32 	%f102, 0f437C0000;
	fma.rm.f32 	%f103, %f100, %f102, %f101;
	add.f32 	%f104, %f103, 0fCB40007F;
	neg.f32 	%f105, %f104;
	fma.rn.f32 	%f106, %f98, 0f3FB8AA3B, %f105;
	fma.rn.f32 	%f107, %f98, 0f32A57060, %f106;
	mov.b32 	%r45, %f103;
	shl.b32 	%r46, %r45, 23;
	mov.b32 	%f108, %r46;
	ex2.approx.ftz.f32 	%f109, %f107;
	fma.rn.f32 	%f110, %f109, %f108, %f180;
	st.global.f32 	[%rd2], %f110;
	ld.global.f32 	%f111, [%rd11+4];
	fma.rn.f32 	%f112, %f111, 0f3BBB989D, 0f3F000000;
	cvt.sat.f32.f32 	%f113, %f112;
	fma.rm.f32 	%f114, %f113, %f102, %f101;
	add.f32 	%f115, %f114, 0fCB40007F;
	neg.f32 	%f116, %f115;
	fma.rn.f32 	%f117, %f111, 0f3FB8AA3B, %f116;
	fma.rn.f32 	%f118, %f111, 0f32A57060, %f117;
	mov.b32 	%r47, %f114;
	shl.b32 	%r48, %r47, 23;
	mov.b32 	%f119, %r48;
	ex2.approx.ftz.f32 	%f120, %f118;
	fma.rn.f32 	%f121, %f120, %f119, %f110;
	st.global.f32 	[%rd2], %f121;
	ld.global.f32 	%f122, [%rd11+8];
	fma.rn.f32 	%f123, %f122, 0f3BBB989D, 0f3F000000;
	cvt.sat.f32.f32 	%f124, %f123;
	fma.rm.f32 	%f125, %f124, %f102, %f101;
	add.f32 	%f126, %f125, 0fCB40007F;
	neg.f32 	%f127, %f126;
	fma.rn.f32 	%f128, %f122, 0f3FB8AA3B, %f127;
	fma.rn.f32 	%f129, %f122, 0f32A57060, %f128;
	mov.b32 	%r49, %f125;
	shl.b32 	%r50, %r49, 23;
	mov.b32 	%f130, %r50;
	ex2.approx.ftz.f32 	%f131, %f129;
	fma.rn.f32 	%f132, %f131, %f130, %f121;
	st.global.f32 	[%rd2], %f132;
	ld.global.f32 	%f133, [%rd11+12];
	fma.rn.f32 	%f134, %f133, 0f3BBB989D, 0f3F000000;
	cvt.sat.f32.f32 	%f135, %f134;
	fma.rm.f32 	%f136, %f135, %f102, %f101;
	add.f32 	%f137, %f136, 0fCB40007F;
	neg.f32 	%f138, %f137;
	fma.rn.f32 	%f139, %f133, 0f3FB8AA3B, %f138;
	fma.rn.f32 	%f140, %f133, 0f32A57060, %f139;
	mov.b32 	%r51, %f136;
	shl.b32 	%r52, %r51, 23;
	mov.b32 	%f141, %r52;
	ex2.approx.ftz.f32 	%f142, %f140;
	fma.rn.f32 	%f180, %f142, %f141, %f132;
	st.global.f32 	[%rd2], %f180;
	add.s32 	%r65, %r65, 4;
$L__BB1_7:
	setp.eq.s32 	%p8, %r11, 0;
	@%p8 bra 	$L__BB1_12;
	setp.eq.s32 	%p9, %r11, 1;
	@%p9 bra 	$L__BB1_10;
	add.s32 	%r53, %r65, %r2;
	mul.wide.s32 	%rd12, %r53, 4;
	add.s64 	%rd13, %rd1, %rd12;
	ld.global.f32 	%f143, [%rd13];
	fma.rn.f32 	%f144, %f143, 0f3BBB989D, 0f3F000000;
	cvt.sat.f32.f32 	%f145, %f144;
	mov.f32 	%f146, 0f4B400001;
	mov.f32 	%f147, 0f437C0000;
	fma.rm.f32 	%f148, %f145, %f147, %f146;
	add.f32 	%f149, %f148, 0fCB40007F;
	neg.f32 	%f150, %f149;
	fma.rn.f32 	%f151, %f143, 0f3FB8AA3B, %f150;
	fma.rn.f32 	%f152, %f143, 0f32A57060, %f151;
	mov.b32 	%r54, %f148;
	shl.b32 	%r55, %r54, 23;
	mov.b32 	%f153, %r55;
	ex2.approx.ftz.f32 	%f154, %f152;
	fma.rn.f32 	%f155, %f154, %f153, %f180;
	st.global.f32 	[%rd2], %f155;
	ld.global.f32 	%f156, [%rd13+4];
	fma.rn.f32 	%f157, %f156, 0f3BBB989D, 0f3F000000;
	cvt.sat.f32.f32 	%f158, %f157;
	fma.rm.f32 	%f159, %f158, %f147, %f146;
	add.f32 	%f160, %f159, 0fCB40007F;
	neg.f32 	%f161, %f160;
	fma.rn.f32 	%f162, %f156, 0f3FB8AA3B, %f161;
	fma.rn.f32 	%f163, %f156, 0f32A57060, %f162;
	mov.b32 	%r56, %f159;
	shl.b32 	%r57, %r56, 23;
	mov.b32 	%f164, %r57;
	ex2.approx.ftz.f32 	%f165, %f163;
	fma.rn.f32 	%f180, %f165, %f164, %f155;
	st.global.f32 	[%rd2], %f180;
	add.s32 	%r65, %r65, 2;
$L__BB1_10:
	and.b32  	%r58, %r16, 1;
	setp.eq.b32 	%p10, %r58, 1;
	not.pred 	%p11, %p10;
	@%p11 bra 	$L__BB1_12;
	add.s32 	%r59, %r65, %r2;
	mul.wide.s32 	%rd14, %r59, 4;
	add.s64 	%rd15, %rd1, %rd14;
	ld.global.f32 	%f166, [%rd15];
	fma.rn.f32 	%f167, %f166, 0f3BBB989D, 0f3F000000;
	cvt.sat.f32.f32 	%f168, %f167;
	mov.f32 	%f169, 0f4B400001;
	mov.f32 	%f170, 0f437C0000;
	fma.rm.f32 	%f171, %f168, %f170, %f169;
	add.f32 	%f172, %f171, 0fCB40007F;
	neg.f32 	%f173, %f172;
	fma.rn.f32 	%f174, %f166, 0f3FB8AA3B, %f173;
	fma.rn.f32 	%f175, %f166, 0f32A57060, %f174;
	mov.b32 	%r60, %f171;
	shl.b32 	%r61, %r60, 23;
	mov.b32 	%f176, %r61;
	ex2.approx.ftz.f32 	%f177, %f175;
	fma.rn.f32 	%f178, %f177, %f176, %f180;
	st.global.f32 	[%rd2], %f178;
$L__BB1_12:
	ret;

}
	// .globl	_Z3maxPfS_ii
.visible .entry _Z3maxPfS_ii(
	.param .u64 .ptr .align 1 _Z3maxPfS_ii_param_0,
	.param .u64 .ptr .align 1 _Z3maxPfS_ii_param_1,
	.param .u32 _Z3maxPfS_ii_param_2,
	.param .u32 _Z3maxPfS_ii_param_3
)
{
	.reg .pred 	%p<27>;
	.reg .b32 	%r<31>;
	.reg .b32 	%f<64>;
	.reg .b64 	%rd<21>;

	ld.param.u64 	%rd9, [_Z3maxPfS_ii_param_0];
	ld.param.u64 	%rd10, [_Z3maxPfS_ii_param_1];
	ld.param.u32 	%r14, [_Z3maxPfS_ii_param_2];
	ld.param.u32 	%r15, [_Z3maxPfS_ii_param_3];
	mov.u32 	%r16, %ctaid.y;
	mov.u32 	%r17, %ntid.y;
	mov.u32 	%r18, %tid.y;
	mad.lo.s32 	%r19, %r16, %r17, %r18;
	mov.u32 	%r20, %nctaid.x;
	mov.u32 	%r21, %ntid.x;
	mov.u32 	%r22, %ctaid.x;
	mov.u32 	%r23, %tid.x;
	mad.lo.s32 	%r24, %r19, %r20, %r22;
	mad.lo.s32 	%r1, %r24, %r21, %r23;
	setp.ge.s32 	%p1, %r1, %r15;
	setp.lt.s32 	%p2, %r14, 1;
	or.pred  	%p3, %p1, %p2;
	@%p3 bra 	$L__BB2_41;
	cvta.to.global.u64 	%rd1, %rd9;
	cvta.to.global.u64 	%rd11, %rd10;
	mul.lo.s32 	%r2, %r1, %r14;
	mul.wide.s32 	%rd12, %r2, 4;
	add.s64 	%rd2, %rd1, %rd12;
	mul.wide.s32 	%rd13, %r1, 4;
	add.s64 	%rd3, %rd11, %rd13;
	and.b32  	%r3, %r14, 7;
	setp.lt.u32 	%p4, %r14, 8;
	mov.b32 	%r29, 0;
	@%p4 bra 	$L__BB2_20;
	and.b32  	%r29, %r14, 2147483640;
	neg.s32 	%r27, %r29;
	add.s64 	%rd15, %rd12, %rd1;
	add.s64 	%rd20, %rd15, 16;
$L__BB2_3:
	.pragma "nounroll";
	ld.global.f32 	%f53, [%rd2];
	st.global.f32 	[%rd3], %f53;
	ld.global.f32 	%f2, [%rd20+-16];
	setp.geu.f32 	%p5, %f53, %f2;
	@%p5 bra 	$L__BB2_5;
	st.global.f32 	[%rd3], %f2;
	ld.global.f32 	%f53, [%rd2];
$L__BB2_5:
	st.global.f32 	[%rd3], %f53;
	ld.global.f32 	%f54, [%rd2];
	ld.global.f32 	%f6, [%rd20+-12];
	setp.geu.f32 	%p6, %f54, %f6;
	@%p6 bra 	$L__BB2_7;
	st.global.f32 	[%rd3], %f6;
	ld.global.f32 	%f54, [%rd2];
$L__BB2_7:
	st.global.f32 	[%rd3], %f54;
	ld.global.f32 	%f55, [%rd2];
	ld.global.f32 	%f10, [%rd20+-8];
	setp.geu.f32 	%p7, %f55, %f10;
	@%p7 bra 	$L__BB2_9;
	st.global.f32 	[%rd3], %f10;
	ld.global.f32 	%f55, [%rd2];
$L__BB2_9:
	st.global.f32 	[%rd3], %f55;
	ld.global.f32 	%f56, [%rd2];
	ld.global.f32 	%f14, [%rd20+-4];
	setp.geu.f32 	%p8, %f56, %f14;
	@%p8 bra 	$L__BB2_11;
	st.global.f32 	[%rd3], %f14;
	ld.global.f32 	%f56, [%rd2];
$L__BB2_11:
	st.global.f32 	[%rd3], %f56;
	ld.global.f32 	%f57, [%rd2];
	ld.global.f32 	%f18, [%rd20];
	setp.geu.f32 	%p9, %f57, %f18;
	@%p9 bra 	$L__BB2_13;
	st.global.f32 	[%rd3], %f18;
	ld.global.f32 	%f57, [%rd2];
$L__BB2_13:
	st.global.f32 	[%rd3], %f57;
	ld.global.f32 	%f58, [%rd2];
	ld.global.f32 	%f22, [%rd20+4];
	setp.geu.f32 	%p10, %f58, %f22;
	@%p10 bra 	$L__BB2_15;
	st.global.f32 	[%rd3], %f22;
	ld.global.f32 	%f58, [%rd2];
$L__BB2_15:
	st.global.f32 	[%rd3], %f58;
	ld.global.f32 	%f59, [%rd2];
	ld.global.f32 	%f26, [%rd20+8];
	setp.geu.f32 	%p11, %f59, %f26;
	@%p11 bra 	$L__BB2_17;
	st.global.f32 	[%rd3], %f26;
	ld.global.f32 	%f59, [%rd2];
$L__BB2_17:
	st.global.f32 	[%rd3], %f59;
	ld.global.f32 	%f49, [%rd2];
	ld.global.f32 	%f29, [%rd20+12];
	setp.geu.f32 	%p12, %f49, %f29;
	@%p12 bra 	$L__BB2_19;
	st.global.f32 	[%rd3], %f29;
$L__BB2_19:
	add.s32 	%r27, %r27, 8;
	add.s64 	%rd20, %rd20, 32;
	setp.ne.s32 	%p13, %r27, 0;
	@%p13 bra 	$L__BB2_3;
$L__BB2_20:
	setp.eq.s32 	%p14, %r3, 0;
	@%p14 bra 	$L__BB2_41;
	and.b32  	%r9, %r14, 3;
	setp.lt.u32 	%p15, %r3, 4;
	@%p15 bra 	$L__BB2_31;
	ld.global.f32 	%f60, [%rd2];
	st.global.f32 	[%rd3], %f60;
	mul.wide.u32 	%rd16, %r29, 4;
	add.s64 	%rd7, %rd2, %rd16;
	ld.global.f32 	%f31, [%rd7];
	setp.geu.f32 	%p16, %f60, %f31;
	@%p16 bra 	$L__BB2_24;
	st.global.f32 	[%rd3], %f31;
	ld.global.f32 	%f60, [%rd2];
$L__BB2_24:
	st.global.f32 	[%rd3], %f60;
	ld.global.f32 	%f61, [%rd2];
	ld.global.f32 	%f35, [%rd7+4];
	setp.geu.f32 	%p17, %f61, %f35;
	@%p17 bra 	$L__BB2_26;
	st.global.f32 	[%rd3], %f35;
	ld.global.f32 	%f61, [%rd2];
$L__BB2_26:
	st.global.f32 	[%rd3], %f61;
	ld.global.f32 	%f62, [%rd2];
	ld.global.f32 	%f39, [%rd7+8];
	setp.geu.f32 	%p18, %f62, %f39;
	@%p18 bra 	$L__BB2_28;
	st.global.f32 	[%rd3], %f39;
	ld.global.f32 	%f62, [%rd2];
$L__BB2_28:
	st.global.f32 	[%rd3], %f62;
	ld.global.f32 	%f50, [%rd2];
	ld.global.f32 	%f42, [%rd7+12];
	setp.geu.f32 	%p19, %f50, %f42;
	@%p19 bra 	$L__BB2_30;
	st.global.f32 	[%rd3], %f42;
$L__BB2_30:
	add.s32 	%r29, %r29, 4;
$L__BB2_31:
	setp.eq.s32 	%p20, %r9, 0;
	@%p20 bra 	$L__BB2_41;
	setp.eq.s32 	%p21, %r9, 1;
	@%p21 bra 	$L__BB2_38;
	ld.global.f32 	%f63, [%rd2];
	st.global.f32 	[%rd3], %f63;
	mul.wide.u32 	%rd17, %r29, 4;
	add.s64 	%rd8, %rd2, %rd17;
	ld.global.f32 	%f44, [%rd8];
	setp.geu.f32 	%p22, %f63, %f44;
	@%p22 bra 	$L__BB2_35;
	st.global.f32 	[%rd3], %f44;
	ld.global.f32 	%f63, [%rd2];
$L__BB2_35:
	st.global.f32 	[%rd3], %f63;
	ld.global.f32 	%f51, [%rd2];
	ld.global.f32 	%f47, [%rd8+4];
	setp.geu.f32 	%p23, %f51, %f47;
	@%p23 bra 	$L__BB2_37;
	st.global.f32 	[%rd3], %f47;
$L__BB2_37:
	add.s32 	%r29, %r29, 2;
$L__BB2_38:
	and.b32  	%r26, %r14, 1;
	setp.eq.b32 	%p24, %r26, 1;
	not.pred 	%p25, %p24;
	@%p25 bra 	$L__BB2_41;
	ld.global.f32 	%f52, [%rd2];
	st.global.f32 	[%rd3], %f52;
	mul.wide.u32 	%rd18, %r29, 4;
	add.s64 	%rd19, %rd2, %rd18;
	ld.global.f32 	%f48, [%rd19];
	setp.geu.f32 	%p26, %f52, %f48;
	@%p26 bra 	$L__BB2_41;
	st.global.f32 	[%rd3], %f48;
$L__BB2_41:
	ret;

}
	// .globl	_Z9normalizePfS_ii
.visible .entry _Z9normalizePfS_ii(
	.param .u64 .ptr .align 1 _Z9normalizePfS_ii_param_0,
	.param .u64 .ptr .align 1 _Z9normalizePfS_ii_param_1,
	.param .u32 _Z9normalizePfS_ii_param_2,
	.param .u32 _Z9normalizePfS_ii_param_3
)
{
	.reg .pred 	%p<12>;
	.reg .b32 	%r<44>;
	.reg .b32 	%f<88>;
	.reg .b64 	%rd<16>;

	ld.param.u64 	%rd5, [_Z9normalizePfS_ii_param_0];
	ld.param.u64 	%rd4, [_Z9normalizePfS_ii_param_1];
	ld.param.u32 	%r23, [_Z9normalizePfS_ii_param_2];
	ld.param.u32 	%r24, [_Z9normalizePfS_ii_param_3];
	cvta.to.global.u64 	%rd1, %rd5;
	mov.u32 	%r25, %ctaid.y;
	mov.u32 	%r26, %ntid.y;
	mov.u32 	%r27, %tid.y;
	mad.lo.s32 	%r28, %r25, %r26, %r27;
	mov.u32 	%r29, %nctaid.x;
	mov.u32 	%r30, %ntid.x;
	mov.u32 	%r31, %ctaid.x;
	mov.u32 	%r32, %tid.x;
	mad.lo.s32 	%r33, %r28, %r29, %r31;
	mad.lo.s32 	%r1, %r33, %r30, %r32;
	setp.ge.s32 	%p1, %r1, %r24;
	setp.lt.s32 	%p2, %r23, 1;
	or.pred  	%p3, %p1, %p2;
	@%p3 bra 	$L__BB3_13;
	cvta.to.global.u64 	%rd6, %rd4;
	mul.wide.s32 	%rd7, %r1, 4;
	add.s64 	%rd2, %rd6, %rd7;
	mul.lo.s32 	%r2, %r1, %r23;
	and.b32  	%r3, %r23, 15;
	setp.lt.u32 	%p4, %r23, 16;
	mov.b32 	%r40, 0;
	@%p4 bra 	$L__BB3_4;
	and.b32  	%r40, %r23, 2147483632;
	neg.s32 	%r38, %r40;
	add.s64 	%rd3, %rd1, 32;
	mov.u32 	%r37, %r2;
$L__BB3_3:
	.pragma "nounroll";
	mul.wide.s32 	%rd8, %r37, 4;
	add.s64 	%rd9, %rd3, %rd8;
	ld.global.f32 	%f1, [%rd2];
	ld.global.f32 	%f2, [%rd9+-32];
	sub.f32 	%f3, %f2, %f1;
	st.global.f32 	[%rd9+-32], %f3;
	ld.global.f32 	%f4, [%rd2];
	ld.global.f32 	%f5, [%rd9+-28];
	sub.f32 	%f6, %f5, %f4;
	st.global.f32 	[%rd9+-28], %f6;
	ld.global.f32 	%f7, [%rd2];
	ld.global.f32 	%f8, [%rd9+-24];
	sub.f32 	%f9, %f8, %f7;
	st.global.f32 	[%rd9+-24], %f9;
	ld.global.f32 	%f10, [%rd2];
	ld.global.f32 	%f11, [%rd9+-20];
	sub.f32 	%f12, %f11, %f10;
	st.global.f32 	[%rd9+-20], %f12;
	ld.global.f32 	%f13, [%rd2];
	ld.global.f32 	%f14, [%rd9+-16];
	sub.f32 	%f15, %f14, %f13;
	st.global.f32 	[%rd9+-16], %f15;
	ld.global.f32 	%f16, [%rd2];
	ld.global.f32 	%f17, [%rd9+-12];
	sub.f32 	%f18, %f17, %f16;
	st.global.f32 	[%rd9+-12], %f18;
	ld.global.f32 	%f19, [%rd2];
	ld.global.f32 	%f20, [%rd9+-8];
	sub.f32 	%f21, %f20, %f19;
	st.global.f32 	[%rd9+-8], %f21;
	ld.global.f32 	%f22, [%rd2];
	ld.global.f32 	%f23, [%rd9+-4];
	sub.f32 	%f24, %f23, %f22;
	st.global.f32 	[%rd9+-4], %f24;
	ld.global.f32 	%f25, [%rd2];
	ld.global.f32 	%f26, [%rd9];
	sub.f32 	%f27, %f26, %f25;
	st.global.f32 	[%rd9], %f27;
	ld.global.f32 	%f28, [%rd2];
	ld.global.f32 	%f29, [%rd9+4];
	sub.f32 	%f30, %f29, %f28;
	st.global.f32 	[%rd9+4], %f30;
	ld.global.f32 	%f31, [%rd2];
	ld.global.f32 	%f32, [%rd9+8];
	sub.f32 	%f33, %f32, %f31;
	st.global.f32 	[%rd9+8], %f33;
	ld.global.f32 	%f34, [%rd2];
	ld.global.f32 	%f35, [%rd9+12];
	sub.f32 	%f36, %f35, %f34;
	st.global.f32 	[%rd9+12], %f36;
	ld.global.f32 	%f37, [%rd2];
	ld.global.f32 	%f38, [%rd9+16];
	sub.f32 	%f39, %f38, %f37;
	st.global.f32 	[%rd9+16], %f39;
	ld.global.f32 	%f40, [%rd2];
	ld.global.f32 	%f41, [%rd9+20];
	sub.f32 	%f42, %f41, %f40;
	st.global.f32 	[%rd9+20], %f42;
	ld.global.f32 	%f43, [%rd2];
	ld.global.f32 	%f44, [%rd9+24];
	sub.f32 	%f45, %f44, %f43;
	st.global.f32 	[%rd9+24], %f45;
	ld.global.f32 	%f46, [%rd2];
	ld.global.f32 	%f47, [%rd9+28];
	sub.f32 	%f48, %f47, %f46;
	st.global.f32 	[%rd9+28], %f48;
	add.s32 	%r38, %r38, 16;
	add.s32 	%r37, %r37, 16;
	setp.ne.s32 	%p5, %r38, 0;
	@%p5 bra 	$L__BB3_3;
$L__BB3_4:
	setp.eq.s32 	%p6, %r3, 0;
	@%p6 bra 	$L__BB3_13;
	and.b32  	%r11, %r23, 7;
	setp.lt.u32 	%p7, %r3, 8;
	@%p7 bra 	$L__BB3_7;
	ld.global.f32 	%f49, [%rd2];
	add.s32 	%r35, %r40, %r2;
	mul.wide.s32 	%rd10, %r35, 4;
	add.s64 	%rd11, %rd1, %rd10;
	ld.global.f32 	%f50, [%rd11];
	sub.f32 	%f51, %f50, %f49;
	st.global.f32 	[%rd11], %f51;
	ld.global.f32 	%f52, [%rd2];
	ld.global.f32 	%f53, [%rd11+4];
	sub.f32 	%f54, %f53, %f52;
	st.global.f32 	[%rd11+4], %f54;
	ld.global.f32 	%f55, [%rd2];
	ld.global.f32 	%f56, [%rd11+8];
	sub.f32 	%f57, %f56, %f55;
	st.global.f32 	[%rd11+8], %f57;
	ld.global.f32 	%f58, [%rd2];
	ld.global.f32 	%f59, [%rd11+12];
	sub.f32 	%f60, %f59, %f58;
	st.global.f32 	[%rd11+12], %f60;
	ld.global.f32 	%f61, [%rd2];
	ld.global.f32 	%f62, [%rd11+16];
	sub.f32 	%f63, %f62, %f61;
	st.global.f32 	[%rd11+16], %f63;
	ld.global.f32 	%f64, [%rd2];
	ld.global.f32 	%f65, [%rd11+20];
	sub.f32 	%f66, %f65, %f64;
	st.global.f32 	[%rd11+20], %f66;
	ld.global.f32 	%f67, [%rd2];
	ld.global.f32 	%f68, [%rd11+24];
	sub.f32 	%f69, %f68, %f67;
	st.global.f32 	[%rd11+24], %f69;
	ld.global.f32 	%f70, [%rd2];
	ld.global.f32 	%f71, [%rd11+28];
	sub.f32 	%f72, %f71, %f70;
	st.global.f32 	[%rd11+28], %f72;
	add.s32 	%r40, %r40, 8;
$L__BB3_7:
	setp.eq.s32 	%p8, %r11, 0;
	@%p8 bra 	$L__BB3_13;
	and.b32  	%r14, %r23, 3;
	setp.lt.u32 	%p9, %r11, 4;
	@%p9 bra 	$L__BB3_10;
	ld.global.f32 	%f73, [%rd2];
	add.s32 	%r36, %r40, %r2;
	mul.wide.s32 	%rd12, %r36, 4;
	add.s64 	%rd13, %rd1, %rd12;
	ld.global.f32 	%f74, [%rd13];
	sub.f32 	%f75, %f74, %f73;
	st.global.f32 	[%rd13], %f75;
	ld.global.f32 	%f76, [%rd2];
	ld.global.f32 	%f77, [%rd13+4];
	sub.f32 	%f78, %f77, %f76;
	st.global.f32 	[%rd13+4], %f78;
	ld.global.f32 	%f79, [%rd2];
	ld.global.f32 	%f80, [%rd13+8];
	sub.f32 	%f81, %f80, %f79;
	st.global.f32 	[%rd13+8], %f81;
	ld.global.f32 	%f82, [%rd2];
	ld.global.f32 	%f83, [%rd13+12];
	sub.f32 	%f84, %f83, %f82;
	st.global.f32 	[%rd13+12], %f84;
	add.s32 	%r40, %r40, 4;
$L__BB3_10:
	setp.eq.s32 	%p10, %r14, 0;
	@%p10 bra 	$L__BB3_13;
	add.s32 	%r43, %r40, %r2;
	neg.s32 	%r42, %r14;
$L__BB3_12:
	.pragma "nounroll";
	mul.wide.s32 	%rd14, %r43, 4;
	add.s64 	%rd15, %rd1, %rd14;
	ld.global.f32 	%f85, [%rd2];
	ld.global.f32 	%f86, [%rd15];
	sub.f32 	%f87, %f86, %f85;
	st.global.f32 	[%rd15], %f87;
	add.s32 	%r43, %r43, 1;
	add.s32 	%r42, %r42, 1;
	setp.ne.s32 	%p11, %r42, 0;
	@%p11 bra 	$L__BB3_12;
$L__BB3_13:
	ret;

}
	// .globl	_Z7softmaxPfS_S_ii
.visible .entry _Z7softmaxPfS_S_ii(
	.param .u64 .ptr .align 1 _Z7softmaxPfS_S_ii_param_0,
	.param .u64 .ptr .align 1 _Z7softmaxPfS_S_ii_param_1,
	.param .u64 .ptr .align 1 _Z7softmaxPfS_S_ii_param_2,
	.param .u32 _Z7softmaxPfS_S_ii_param_3,
	.param .u32 _Z7softmaxPfS_S_ii_param_4
)
{
	.reg .pred 	%p<12>;
	.reg .b32 	%r<67>;
	.reg .b32 	%f<204>;
	.reg .b64 	%rd<23>;

	ld.param.u64 	%rd7, [_Z7softmaxPfS_S_ii_param_0];
	ld.param.u64 	%rd8, [_Z7softmaxPfS_S_ii_param_1];
	ld.param.u64 	%rd6, [_Z7softmaxPfS_S_ii_param_2];
	ld.param.u32 	%r16, [_Z7softmaxPfS_S_ii_param_3];
	ld.param.u32 	%r17, [_Z7softmaxPfS_S_ii_param_4];
	cvta.to.global.u64 	%rd1, %rd7;
	cvta.to.global.u64 	%rd2, %rd8;
	mov.u32 	%r18, %ctaid.y;
	mov.u32 	%r19, %ntid.y;
	mov.u32 	%r20, %tid.y;
	mad.lo.s32 	%r21, %r18, %r19, %r20;
	mov.u32 	%r22, %nctaid.x;
	mov.u32 	%r23, %ntid.x;
	mov.u32 	%r24, %ctaid.x;
	mov.u32 	%r25, %tid.x;
	mad.lo.s32 	%r26, %r21, %r22, %r24;
	mad.lo.s32 	%r1, %r26, %r23, %r25;
	setp.ge.s32 	%p1, %r1, %r17;
	setp.lt.s32 	%p2, %r16, 1;
	or.pred  	%p3, %p1, %p2;
	@%p3 bra 	$L__BB4_12;
	cvta.to.global.u64 	%rd9, %rd6;
	mul.lo.s32 	%r2, %r1, %r16;
	mul.wide.s32 	%rd10, %r1, 4;
	add.s64 	%rd3, %rd9, %rd10;
	and.b32  	%r3, %r16, 7;
	setp.lt.u32 	%p4, %r16, 8;
	mov.b32 	%r65, 0;
	@%p4 bra 	$L__BB4_4;
	and.b32  	%r65, %r16, 2147483640;
	neg.s32 	%r63, %r65;
	add.s64 	%rd4, %rd2, 16;
	add.s64 	%rd5, %rd1, 16;
	mov.u32 	%r62, %r2;
$L__BB4_3:
	.pragma "nounroll";
	mul.wide.s32 	%rd11, %r62, 4;
	add.s64 	%rd12, %rd4, %rd11;
	add.s64 	%rd13, %rd5, %rd11;
	ld.global.f32 	%f1, [%rd12+-16];
	fma.rn.f32 	%f2, %f1, 0f3BBB989D, 0f3F000000;
	cvt.sat.f32.f32 	%f3, %f2;
	mov.f32 	%f4, 0f4B400001;
	mov.f32 	%f5, 0f437C0000;
	fma.rm.f32 	%f6, %f3, %f5, %f4;
	add.f32 	%f7, %f6, 0fCB40007F;
	neg.f32 	%f8, %f7;
	fma.rn.f32 	%f9, %f1, 0f3FB8AA3B, %f8;
	fma.rn.f32 	%f10, %f1, 0f32A57060, %f9;
	mov.b32 	%r28, %f6;
	shl.b32 	%r29, %r28, 23;
	mov.b32 	%f11, %r29;
	ex2.approx.ftz.f32 	%f12, %f10;
	mul.f32 	%f13, %f12, %f11;
	ld.global.f32 	%f14, [%rd3];
	div.rn.f32 	%f15, %f13, %f14;
	st.global.f32 	[%rd13+-16], %f15;
	ld.global.f32 	%f16, [%rd12+-12];
	fma.rn.f32 	%f17, %f16, 0f3BBB989D, 0f3F000000;
	cvt.sat.f32.f32 	%f18, %f17;
	fma.rm.f32 	%f19, %f18, %f5, %f4;
	add.f32 	%f20, %f19, 0fCB40007F;
	neg.f32 	%f21, %f20;
	fma.rn.f32 	%f22, %f16, 0f3FB8AA3B, %f21;
	fma.rn.f32 	%f23, %f16, 0f32A57060, %f22;
	mov.b32 	%r30, %f19;
	shl.b32 	%r31, %r30, 23;
	mov.b32 	%f24, %r31;
	ex2.approx.ftz.f32 	%f25, %f23;
	mul.f32 	%f26, %f25, %f24;
	ld.global.f32 	%f27, [%rd3];
	div.rn.f32 	%f28, %f26, %f27;
	st.global.f32 	[%rd13+-12], %f28;
	ld.global.f32 	%f29, [%rd12+-8];
	fma.rn.f32 	%f30, %f29, 0f3BBB989D, 0f3F000000;
	cvt.sat.f32.f32 	%f31, %f30;
	fma.rm.f32 	%f32, %f31, %f5, %f4;
	add.f32 	%f33, %f32, 0fCB40007F;
	neg.f32 	%f34, %f33;
	fma.rn.f32 	%f35, %f29, 0f3FB8AA3B, %f34;
	fma.rn.f32 	%f36, %f29, 0f32A57060, %f35;
	mov.b32 	%r32, %f32;
	shl.b32 	%r33, %r32, 23;
	mov.b32 	%f37, %r33;
	ex2.approx.ftz.f32 	%f38, %f36;
	mul.f32 	%f39, %f38, %f37;
	ld.global.f32 	%f40, [%rd3];
	div.rn.f32 	%f41, %f39, %f40;
	st.global.f32 	[%rd13+-8], %f41;
	ld.global.f32 	%f42, [%rd12+-4];
	fma.rn.f32 	%f43, %f42, 0f3BBB989D, 0f3F000000;
	cvt.sat.f32.f32 	%f44, %f43;
	fma.rm.f32 	%f45, %f44, %f5, %f4;
	add.f32 	%f46, %f45, 0fCB40007F;
	neg.f32 	%f47, %f46;
	fma.rn.f32 	%f48, %f42, 0f3FB8AA3B, %f47;
	fma.rn.f32 	%f49, %f42, 0f32A57060, %f48;
	mov.b32 	%r34, %f45;
	shl.b32 	%r35, %r34, 23;
	mov.b32 	%f50, %r35;
	ex2.approx.ftz.f32 	%f51, %f49;
	mul.f32 	%f52, %f51, %f50;
	ld.global.f32 	%f53, [%rd3];
	div.rn.f32 	%f54, %f52, %f53;
	st.global.f32 	[%rd13+-4], %f54;
	ld.global.f32 	%f55, [%rd12];
	fma.rn.f32 	%f56, %f55, 0f3BBB989D, 0f3F000000;
	cvt.sat.f32.f32 	%f57, %f56;
	fma.rm.f32 	%f58, %f57, %f5, %f4;
	add.f32 	%f59, %f58, 0fCB40007F;
	neg.f32 	%f60, %f59;
	fma.rn.f32 	%f61, %f55, 0f3FB8AA3B, %f60;
	fma.rn.f32 	%f62, %f55, 0f32A57060, %f61;
	mov.b32 	%r36, %f58;
	shl.b32 	%r37, %r36, 23;
	mov.b32 	%f63, %r37;
	ex2.approx.ftz.f32 	%f64, %f62;
	mul.f32 	%f65, %f64, %f63;
	ld.global.f32 	%f66, [%rd3];
	div.rn.f32 	%f67, %f65, %f66;
	st.global.f32 	[%rd13], %f67;
	ld.global.f32 	%f68, [%rd12+4];
	fma.rn.f32 	%f69, %f68, 0f3BBB989D, 0f3F000000;
	cvt.sat.f32.f32 	%f70, %f69;
	fma.rm.f32 	%f71, %f70, %f5, %f4;
	add.f32 	%f72, %f71, 0fCB40007F;
	neg.f32 	%f73, %f72;
	fma.rn.f32 	%f74, %f68, 0f3FB8AA3B, %f73;
	fma.rn.f32 	%f75, %f68, 0f32A57060, %f74;
	mov.b32 	%r38, %f71;
	shl.b32 	%r39, %r38, 23;
	mov.b32 	%f76, %r39;
	ex2.approx.ftz.f32 	%f77, %f75;
	mul.f32 	%f78, %f77, %f76;
	ld.global.f32 	%f79, [%rd3];
	div.rn.f32 	%f80, %f78, %f79;
	st.global.f32 	[%rd13+4], %f80;
	ld.global.f32 	%f81, [%rd12+8];
	fma.rn.f32 	%f82, %f81, 0f3BBB989D, 0f3F000000;
	cvt.sat.f32.f32 	%f83, %f82;
	fma.rm.f32 	%f84, %f83, %f5, %f4;
	add.f32 	%f85, %f84, 0fCB40007F;
	neg.f32 	%f86, %f85;
	fma.rn.f32 	%f87, %f81, 0f3FB8AA3B, %f86;
	fma.rn.f32 	%f88, %f81, 0f32A57060, %f87;
	mov.b32 	%r40, %f84;
	shl.b32 	%r41, %r40, 23;
	mov.b32 	%f89, %r41;
	ex2.approx.ftz.f32 	%f90, %f88;
	mul.f32 	%f91, %f90, %f89;
	ld.global.f32 	%f92, [%rd3];
	div.rn.f32 	%f93, %f91, %f92;
	st.global.f32 	[%rd13+8], %f93;
	ld.global.f32 	%f94, [%rd12+12];
	fma.rn.f32 	%f95, %f94, 0f3BBB989D, 0f3F000000;
	cvt.sat.f32.f32 	%f96, %f95;
	fma.rm.f32 	%f97, %f96, %f5, %f4;
	add.f32 	%f98, %f97, 0fCB40007F;
	neg.f32 	%f99, %f98;
	fma.rn.f32 	%f100, %f94, 0f3FB8AA3B, %f99;
	fma.rn.f32 	%f101, %f94, 0f32A57060, %f100;
	mov.b32 	%r42, %f97;
	shl.b32 	%r43, %r42, 23;
	mov.b32 	%f102, %r43;
	ex2.approx.ftz.f32 	%f103, %f101;
	mul.f32 	%f104, %f103, %f102;
	ld.global.f32 	%f105, [%rd3];
	div.rn.f32 	%f106, %f104, %f105;
	st.global.f32 	[%rd13+12], %f106;
	add.s32 	%r63, %r63, 8;
	add.s32 	%r62, %r62, 8;
	setp.ne.s32 	%p5, %r63, 0;
	@%p5 bra 	$L__BB4_3;
$L__BB4_4:
	setp.eq.s32 	%p6, %r3, 0;
	@%p6 bra 	$L__BB4_12;
	and.b32  	%r11, %r16, 3;
	setp.lt.u32 	%p7, %r3, 4;
	@%p7 bra 	$L__BB4_7;
	add.s32 	%r44, %r65, %r2;
	mul.wide.s32 	%rd14, %r44, 4;
	add.s64 	%rd15, %rd2, %rd14;
	ld.global.f32 	%f107, [%rd15];
	fma.rn.f32 	%f108, %f107, 0f3BBB989D, 0f3F000000;
	cvt.sat.f32.f32 	%f109, %f108;
	mov.f32 	%f110, 0f4B400001;
	mov.f32 	%f111, 0f437C0000;
	fma.rm.f32 	%f112, %f109, %f111, %f110;
	add.f32 	%f113, %f112, 0fCB40007F;
	neg.f32 	%f114, %f113;
	fma.rn.f32 	%f115, %f107, 0f3FB8AA3B, %f114;
	fma.rn.f32 	%f116, %f107, 0f32A57060, %f115;
	mov.b32 	%r45, %f112;
	shl.b32 	%r46, %r45, 23;
	mov.b32 	%f117, %r46;
	ex2.approx.ftz.f32 	%f118, %f116;
	mul.f32 	%f119, %f118, %f117;
	ld.global.f32 	%f120, [%rd3];
	div.rn.f32 	%f121, %f119, %f120;
	add.s64 	%rd16, %rd1, %rd14;
	st.global.f32 	[%rd16], %f121;
	ld.global.f32 	%f122, [%rd15+4];
	fma.rn.f32 	%f123, %f122, 0f3BBB989D, 0f3F000000;
	cvt.sat.f32.f32 	%f124, %f123;
	fma.rm.f32 	%f125, %f124, %f111, %f110;
	add.f32 	%f126, %f125, 0fCB40007F;
	neg.f32 	%f127, %f126;
	fma.rn.f32 	%f128, %f122, 0f3FB8AA3B, %f127;
	fma.rn.f32 	%f129, %f122, 0f32A57060, %f128;
	mov.b32 	%r47, %f125;
	shl.b32 	%r48, %r47, 23;
	mov.b32 	%f130, %r48;
	ex2.approx.ftz.f32 	%f131, %f129;
	mul.f32 	%f132, %f131, %f130;
	ld.global.f32 	%f133, [%rd3];
	div.rn.f32 	%f134, %f132, %f133;
	st.global.f32 	[%rd16+4], %f134;
	ld.global.f32 	%f135, [%rd15+8];
	fma.rn.f32 	%f136, %f135, 0f3BBB989D, 0f3F000000;
	cvt.sat.f32.f32 	%f137, %f136;
	fma.rm.f32 	%f138, %f137, %f111, %f110;
	add.f32 	%f139, %f138, 0fCB40007F;
	neg.f32 	%f140, %f139;
	fma.rn.f32 	%f141, %f135, 0f3FB8AA3B, %f140;
	fma.rn.f32 	%f142, %f135, 0f32A57060, %f141;
	mov.b32 	%r49, %f138;
	shl.b32 	%r50, %r49, 23;
	mov.b32 	%f143, %r50;
	ex2.approx.ftz.f32 	%f144, %f142;
	mul.f32 	%f145, %f144, %f143;
	ld.global.f32 	%f146, [%rd3];
	div.rn.f32 	%f147, %f145, %f146;
	st.global.f32 	[%rd16+8], %f147;
	ld.global.f32 	%f148, [%rd15+12];
	fma.rn.f32 	%f149, %f148, 0f3BBB989D, 0f3F000000;
	cvt.sat.f32.f32 	%f150, %f149;
	fma.rm.f32 	%f151, %f150, %f111, %f110;
	add.f32 	%f152, %f151, 0fCB40007F;
	neg.f32 	%f153, %f152;
	fma.rn.f32 	%f154, %f148, 0f3FB8AA3B, %f153;
	fma.rn.f32 	%f155, %f148, 0f32A57060, %f154;
	mov.b32 	%r51, %f151;
	shl.b32 	%r52, %r51, 23;
	mov.b32 	%f156, %r52;
	ex2.approx.ftz.f32 	%f157, %f155;
	mul.f32 	%f158, %f157, %f156;
	ld.global.f32 	%f159, [%rd3];
	div.rn.f32 	%f160, %f158, %f159;
	st.global.f32 	[%rd16+12], %f160;
	add.s32 	%r65, %r65, 4;
$L__BB4_7:
	setp.eq.s32 	%p8, %r11, 0;
	@%p8 bra 	$L__BB4_12;
	setp.eq.s32 	%p9, %r11, 1;
	@%p9 bra 	$L__BB4_10;
	add.s32 	%r53, %r65, %r2;
	mul.wide.s32 	%rd17, %r53, 4;
	add.s64 	%rd18, %rd2, %rd17;
	ld.global.f32 	%f161, [%rd18];
	fma.rn.f32 	%f162, %f161, 0f3BBB989D, 0f3F000000;
	cvt.sat.f32.f32 	%f163, %f162;
	mov.f32 	%f164, 0f4B400001;
	mov.f32 	%f165, 0f437C0000;
	fma.rm.f32 	%f166, %f163, %f165, %f164;
	add.f32 	%f167, %f166, 0fCB40007F;
	neg.f32 	%f168, %f167;
	fma.rn.f32 	%f169, %f161, 0f3FB8AA3B, %f168;
	fma.rn.f32 	%f170, %f161, 0f32A57060, %f169;
	mov.b32 	%r54, %f166;
	shl.b32 	%r55, %r54, 23;
	mov.b32 	%f171, %r55;
	ex2.approx.ftz.f32 	%f172, %f170;
	mul.f32 	%f173, %f172, %f171;
	ld.global.f32 	%f174, [%rd3];
	div.rn.f32 	%f175, %f173, %f174;
	add.s64 	%rd19, %rd1, %rd17;
	st.global.f32 	[%rd19], %f175;
	ld.global.f32 	%f176, [%rd18+4];
	fma.rn.f32 	%f177, %f176, 0f3BBB989D, 0f3F000000;
	cvt.sat.f32.f32 	%f178, %f177;
	fma.rm.f32 	%f179, %f178, %f165, %f164;
	add.f32 	%f180, %f179, 0fCB40007F;
	neg.f32 	%f181, %f180;
	fma.rn.f32 	%f182, %f176, 0f3FB8AA3B, %f181;
	fma.rn.f32 	%f183, %f176, 0f32A57060, %f182;
	mov.b32 	%r56, %f179;
	shl.b32 	%r57, %r56, 23;
	mov.b32 	%f184, %r57;
	ex2.approx.ftz.f32 	%f185, %f183;
	mul.f32 	%f186, %f185, %f184;
	ld.global.f32 	%f187, [%rd3];
	div.rn.f32 	%f188, %f186, %f187;
	st.global.f32 	[%rd19+4], %f188;
	add.s32 	%r65, %r65, 2;
$L__BB4_10:
	and.b32  	%r58, %r16, 1;
	setp.eq.b32 	%p10, %r58, 1;
	not.pred 	%p11, %p10;
	@%p11 bra 	$L__BB4_12;
	add.s32 	%r59, %r65, %r2;
	mul.wide.s32 	%rd20, %r59, 4;
	add.s64 	%rd21, %rd2, %rd20;
	ld.global.f32 	%f189, [%rd21];
	fma.rn.f32 	%f190, %f189, 0f3BBB989D, 0f3F000000;
	cvt.sat.f32.f32 	%f191, %f190;
	mov.f32 	%f192, 0f4B400001;
	mov.f32 	%f193, 0f437C0000;
	fma.rm.f32 	%f194, %f191, %f193, %f192;
	add.f32 	%f195, %f194, 0fCB40007F;
	neg.f32 	%f196, %f195;
	fma.rn.f32 	%f197, %f189, 0f3FB8AA3B, %f196;
	fma.rn.f32 	%f198, %f189, 0f32A57060, %f197;
	mov.b32 	%r60, %f194;
	shl.b32 	%r61, %r60, 23;
	mov.b32 	%f199, %r61;
	ex2.approx.ftz.f32 	%f200, %f198;
	mul.f32 	%f201, %f200, %f199;
	ld.global.f32 	%f202, [%rd3];
	div.rn.f32 	%f203, %f201, %f202;
	add.s64 	%rd22, %rd1, %rd20;
	st.global.f32 	[%rd22], %f203;
$L__BB4_12:
	ret;

}
	// .globl	_Z2dzPfS_S_ii
.visible .entry _Z2dzPfS_S_ii(
	.param .u64 .ptr .align 1 _Z2dzPfS_S_ii_param_0,
	.param .u64 .ptr .align 1 _Z2dzPfS_S_ii_param_1,
	.param .u64 .ptr .align 1 _Z2dzPfS_S_ii_param_2,
	.param .u32 _Z2dzPfS_S_ii_param_3,
	.param .u32 _Z2dzPfS_S_ii_param_4
)
{
	.reg .pred 	%p<12>;
	.reg .b32 	%r<44>;
	.reg .b32 	%f<88>;
	.reg .b64 	%rd<26>;

	ld.param.u64 	%rd7, [_Z2dzPfS_S_ii_param_0];
	ld.param.u64 	%rd8, [_Z2dzPfS_S_ii_param_1];
	ld.param.u64 	%rd9, [_Z2dzPfS_S_ii_param_2];
	ld.param.u32 	%r23, [_Z2dzPfS_S_ii_param_3];
	ld.param.u32 	%r24, [_Z2dzPfS_S_ii_param_4];
	cvta.to.global.u64 	%rd1, %rd9;
	cvta.to.global.u64 	%rd2, %rd8;
	cvta.to.global.u64 	%rd3, %rd7;
	mov.u32 	%r25, %ctaid.y;
	mov.u32 	%r26, %ntid.y;
	mov.u32 	%r27, %tid.y;
	mad.lo.s32 	%r28, %r25, %r26, %r27;
	mov.u32 	%r29, %nctaid.x;
	mov.u32 	%r30, %ntid.x;
	mov.u32 	%r31, %ctaid.x;
	mov.u32 	%r32, %tid.x;
	mad.lo.s32 	%r33, %r28, %r29, %r31;
	mad.lo.s32 	%r1, %r33, %r30, %r32;
	setp.ge.s32 	%p1, %r1, %r24;
	setp.lt.s32 	%p2, %r23, 1;
	or.pred  	%p3, %p1, %p2;
	@%p3 bra 	$L__BB5_13;
	mul.lo.s32 	%r2, %r1, %r23;
	and.b32  	%r3, %r23, 15;
	setp.lt.u32 	%p4, %r23, 16;
	mov.b32 	%r40, 0;
	@%p4 bra 	$L__BB5_4;
	and.b32  	%r40, %r23, 2147483632;
	neg.s32 	%r38, %r40;
	add.s64 	%rd4, %rd3, 32;
	add.s64 	%rd5, %rd2, 32;
	add.s64 	%rd6, %rd1, 32;
	mov.u32 	%r37, %r2;
$L__BB5_3:
	.pragma "nounroll";
	mul.wide.s32 	%rd10, %r37, 4;
	add.s64 	%rd11, %rd4, %rd10;
	add.s64 	%rd12, %rd5, %rd10;
	add.s64 	%rd13, %rd6, %rd10;
	ld.global.f32 	%f1, [%rd11+-32];
	ld.global.f32 	%f2, [%rd12+-32];
	sub.f32 	%f3, %f1, %f2;
	st.global.f32 	[%rd13+-32], %f3;
	ld.global.f32 	%f4, [%rd11+-28];
	ld.global.f32 	%f5, [%rd12+-28];
	sub.f32 	%f6, %f4, %f5;
	st.global.f32 	[%rd13+-28], %f6;
	ld.global.f32 	%f7, [%rd11+-24];
	ld.global.f32 	%f8, [%rd12+-24];
	sub.f32 	%f9, %f7, %f8;
	st.global.f32 	[%rd13+-24], %f9;
	ld.global.f32 	%f10, [%rd11+-20];
	ld.global.f32 	%f11, [%rd12+-20];
	sub.f32 	%f12, %f10, %f11;
	st.global.f32 	[%rd13+-20], %f12;
	ld.global.f32 	%f13, [%rd11+-16];
	ld.global.f32 	%f14, [%rd12+-16];
	sub.f32 	%f15, %f13, %f14;
	st.global.f32 	[%rd13+-16], %f15;
	ld.global.f32 	%f16, [%rd11+-12];
	ld.global.f32 	%f17, [%rd12+-12];
	sub.f32 	%f18, %f16, %f17;
	st.global.f32 	[%rd13+-12], %f18;
	ld.global.f32 	%f19, [%rd11+-8];
	ld.global.f32 	%f20, [%rd12+-8];
	sub.f32 	%f21, %f19, %f20;
	st.global.f32 	[%rd13+-8], %f21;
	ld.global.f32 	%f22, [%rd11+-4];
	ld.global.f32 	%f23, [%rd12+-4];
	sub.f32 	%f24, %f22, %f23;
	st.global.f32 	[%rd13+-4], %f24;
	ld.global.f32 	%f25, [%rd11];
	ld.global.f32 	%f26, [%rd12];
	sub.f32 	%f27, %f25, %f26;
	st.global.f32 	[%rd13], %f27;
	ld.global.f32 	%f28, [%rd11+4];
	ld.global.f32 	%f29, [%rd12+4];
	sub.f32 	%f30, %f28, %f29;
	st.global.f32 	[%rd13+4], %f30;
	ld.global.f32 	%f31, [%rd11+8];
	ld.global.f32 	%f32, [%rd12+8];
	sub.f32 	%f33, %f31, %f32;
	st.global.f32 	[%rd13+8], %f33;
	ld.global.f32 	%f34, [%rd11+12];
	ld.global.f32 	%f35, [%rd12+12];
	sub.f32 	%f36, %f34, %f35;
	st.global.f32 	[%rd13+12], %f36;
	ld.global.f32 	%f37, [%rd11+16];
	ld.global.f32 	%f38, [%rd12+16];
	sub.f32 	%f39, %f37, %f38;
	st.global.f32 	[%rd13+16], %f39;
	ld.global.f32 	%f40, [%rd11+20];
	ld.global.f32 	%f41, [%rd12+20];
	sub.f32 	%f42, %f40, %f41;
	st.global.f32 	[%rd13+20], %f42;
	ld.global.f32 	%f43, [%rd11+24];
	ld.global.f32 	%f44, [%rd12+24];
	sub.f32 	%f45, %f43, %f44;
	st.global.f32 	[%rd13+24], %f45;
	ld.global.f32 	%f46, [%rd11+28];
	ld.global.f32 	%f47, [%rd12+28];
	sub.f32 	%f48, %f46, %f47;
	st.global.f32 	[%rd13+28], %f48;
	add.s32 	%r38, %r38, 16;
	add.s32 	%r37, %r37, 16;
	setp.ne.s32 	%p5, %r38, 0;
	@%p5 bra 	$L__BB5_3;
$L__BB5_4:
	setp.eq.s32 	%p6, %r3, 0;
	@%p6 bra 	$L__BB5_13;
	and.b32  	%r11, %r23, 7;
	setp.lt.u32 	%p7, %r3, 8;
	@%p7 bra 	$L__BB5_7;
	add.s32 	%r35, %r40, %r2;
	mul.wide.s32 	%rd14, %r35, 4;
	add.s64 	%rd15, %rd3, %rd14;
	ld.global.f32 	%f49, [%rd15];
	add.s64 	%rd16, %rd2, %rd14;
	ld.global.f32 	%f50, [%rd16];
	sub.f32 	%f51, %f49, %f50;
	add.s64 	%rd17, %rd1, %rd14;
	st.global.f32 	[%rd17], %f51;
	ld.global.f32 	%f52, [%rd15+4];
	ld.global.f32 	%f53, [%rd16+4];
	sub.f32 	%f54, %f52, %f53;
	st.global.f32 	[%rd17+4], %f54;
	ld.global.f32 	%f55, [%rd15+8];
	ld.global.f32 	%f56, [%rd16+8];
	sub.f32 	%f57, %f55, %f56;
	st.global.f32 	[%rd17+8], %f57;
	ld.global.f32 	%f58, [%rd15+12];
	ld.global.f32 	%f59, [%rd16+12];
	sub.f32 	%f60, %f58, %f59;
	st.global.f32 	[%rd17+12], %f60;
	ld.global.f32 	%f61, [%rd15+16];
	ld.global.f32 	%f62, [%rd16+16];
	sub.f32 	%f63, %f61, %f62;
	st.global.f32 	[%rd17+16], %f63;
	ld.global.f32 	%f64, [%rd15+20];
	ld.global.f32 	%f65, [%rd16+20];
	sub.f32 	%f66, %f64, %f65;
	st.global.f32 	[%rd17+20], %f66;
	ld.global.f32 	%f67, [%rd15+24];
	ld.global.f32 	%f68, [%rd16+24];
	sub.f32 	%f69, %f67, %f68;
	st.global.f32 	[%rd17+24], %f69;
	ld.global.f32 	%f70, [%rd15+28];
	ld.global.f32 	%f71, [%rd16+28];
	sub.f32 	%f72, %f70, %f71;
	st.global.f32 	[%rd17+28], %f72;
	add.s32 	%r40, %r40, 8;
$L__BB5_7:
	setp.eq.s32 	%p8, %r11, 0;
	@%p8 bra 	$L__BB5_13;
	and.b32  	%r14, %r23, 3;
	setp.lt.u32 	%p9, %r11, 4;
	@%p9 bra 	$L__BB5_10;
	add.s32 	%r36, %r40, %r2;
	mul.wide.s32 	%rd18, %r36, 4;
	add.s64 	%rd19, %rd3, %rd18;
	ld.global.f32 	%f73, [%rd19];
	add.s64 	%rd20, %rd2, %rd18;
	ld.global.f32 	%f74, [%rd20];
	sub.f32 	%f75, %f73, %f74;
	add.s64 	%rd21, %rd1, %rd18;
	st.global.f32 	[%rd21], %f75;
	ld.global.f32 	%f76, [%rd19+4];
	ld.global.f32 	%f77, [%rd20+4];
	sub.f32 	%f78, %f76, %f77;
	st.global.f32 	[%rd21+4], %f78;
	ld.global.f32 	%f79, [%rd19+8];
	ld.global.f32 	%f80, [%rd20+8];
	sub.f32 	%f81, %f79, %f80;
	st.global.f32 	[%rd21+8], %f81;
	ld.global.f32 	%f82, [%rd19+12];
	ld.global.f32 	%f83, [%rd20+12];
	sub.f32 	%f84, %f82, %f83;
	st.global.f32 	[%rd21+12], %f84;
	add.s32 	%r40, %r40, 4;
$L__BB5_10:
	setp.eq.s32 	%p10, %r14, 0;
	@%p10 bra 	$L__BB5_13;
	add.s32 	%r43, %r40, %r2;
	neg.s32 	%r42, %r14;
$L__BB5_12:
	.pragma "nounroll";
	mul.wide.s32 	%rd22, %r43, 4;
	add.s64 	%rd23, %rd1, %rd22;
	add.s64 	%rd24, %rd2, %rd22;
	add.s64 	%rd25, %rd3, %rd22;
	ld.global.f32 	%f85, [%rd25];
	ld.global.f32 	%f86, [%rd24];
	sub.f32 	%f87, %f85, %f86;
	st.global.f32 	[%rd23], %f87;
	add.s32 	%r43, %r43, 1;
	add.s32 	%r42, %r42, 1;
	setp.ne.s32 	%p11, %r42, 0;
	@%p11 bra 	$L__BB5_12;
$L__BB5_13:
	ret;

}
	// .globl	_Z4gradPfS_S_iii
.visible .entry _Z4gradPfS_S_iii(
	.param .u64 .ptr .align 1 _Z4gradPfS_S_iii_param_0,
	.param .u64 .ptr .align 1 _Z4gradPfS_S_iii_param_1,
	.param .u64 .ptr .align 1 _Z4gradPfS_S_iii_param_2,
	.param .u32 _Z4gradPfS_S_iii_param_3,
	.param .u32 _Z4gradPfS_S_iii_param_4,
	.param .u32 _Z4gradPfS_S_iii_param_5
)
{
	.reg .pred 	%p<14>;
	.reg .b32 	%r<84>;
	.reg .b32 	%f<55>;
	.reg .b64 	%rd<63>;

	ld.param.u64 	%rd7, [_Z4gradPfS_S_iii_param_0];
	ld.param.u64 	%rd8, [_Z4gradPfS_S_iii_param_2];
	ld.param.u32 	%r42, [_Z4gradPfS_S_iii_param_3];
	ld.param.u32 	%r43, [_Z4gradPfS_S_iii_param_4];
	ld.param.u32 	%r44, [_Z4gradPfS_S_iii_param_5];
	cvta.to.global.u64 	%rd1, %rd8;
	cvta.to.global.u64 	%rd2, %rd7;
	mov.u32 	%r45, %ctaid.y;
	mov.u32 	%r46, %ntid.y;
	mov.u32 	%r47, %tid.y;
	mad.lo.s32 	%r48, %r45, %r46, %r47;
	mov.u32 	%r49, %nctaid.x;
	mov.u32 	%r50, %ntid.x;
	mov.u32 	%r51, %ctaid.x;
	mov.u32 	%r52, %tid.x;
	mad.lo.s32 	%r53, %r48, %r49, %r51;
	mad.lo.s32 	%r1, %r53, %r50, %r52;
	setp.ge.s32 	%p1, %r1, %r44;
	setp.lt.s32 	%p2, %r42, 1;
	or.pred  	%p3, %p1, %p2;
	@%p3 bra 	$L__BB6_15;
	setp.lt.s32 	%p4, %r43, 1;
	@%p4 bra 	$L__BB6_15;
	and.b32  	%r2, %r43, 7;
	and.b32  	%r3, %r43, 2147483640;
	neg.s32 	%r4, %r3;
	shl.b32 	%r5, %r42, 3;
	mul.lo.s32 	%r6, %r42, 3;
	shl.b32 	%r7, %r42, 2;
	mul.lo.s32 	%r8, %r42, 5;
	shl.b32 	%r9, %r44, 3;
	mov.b32 	%r71, 0;
	mul.wide.s32 	%rd54, %r44, 4;
$L__BB6_3:
	setp.lt.u32 	%p5, %r43, 8;
	mad.lo.s32 	%r56, %r1, %r42, %r71;
	mul.wide.s32 	%rd9, %r56, 4;
	add.s64 	%rd3, %rd1, %rd9;
	ld.global.f32 	%f52, [%rd3];
	mov.b32 	%r82, 0;
	@%p5 bra 	$L__BB6_6;
	add.s32 	%r79, %r42, %r71;
	shl.b32 	%r57, %r42, 1;
	add.s32 	%r78, %r57, %r71;
	add.s32 	%r77, %r6, %r71;
	add.s32 	%r76, %r7, %r71;
	add.s32 	%r75, %r8, %r71;
	mad.lo.s32 	%r74, %r42, 6, %r71;
	mad.lo.s32 	%r73, %r42, 7, %r71;
	mul.wide.u32 	%rd10, %r71, 4;
	add.s64 	%rd62, %rd1, %rd10;
	mov.u32 	%r72, %r1;
	mov.u32 	%r80, %r4;
$L__BB6_5:
	.pragma "nounroll";
	mul.wide.s32 	%rd11, %r72, 4;
	add.s64 	%rd12, %rd2, %rd11;
	ld.global.f32 	%f9, [%rd12];
	ld.global.f32 	%f10, [%rd62];
	fma.rn.f32 	%f11, %f9, %f10, %f52;
	st.global.f32 	[%rd3], %f11;
	mul.wide.s32 	%rd13, %r44, 4;
	add.s64 	%rd14, %rd12, %rd13;
	ld.global.f32 	%f12, [%rd14];
	mul.wide.u32 	%rd15, %r79, 4;
	add.s64 	%rd16, %rd1, %rd15;
	ld.global.f32 	%f13, [%rd16];
	fma.rn.f32 	%f14, %f12, %f13, %f11;
	st.global.f32 	[%rd3], %f14;
	add.s64 	%rd17, %rd14, %rd13;
	ld.global.f32 	%f15, [%rd17];
	mul.wide.u32 	%rd18, %r78, 4;
	add.s64 	%rd19, %rd1, %rd18;
	ld.global.f32 	%f16, [%rd19];
	fma.rn.f32 	%f17, %f15, %f16, %f14;
	st.global.f32 	[%rd3], %f17;
	add.s64 	%rd20, %rd17, %rd13;
	ld.global.f32 	%f18, [%rd20];
	mul.wide.u32 	%rd21, %r77, 4;
	add.s64 	%rd22, %rd1, %rd21;
	ld.global.f32 	%f19, [%rd22];
	fma.rn.f32 	%f20, %f18, %f19, %f17;
	st.global.f32 	[%rd3], %f20;
	add.s64 	%rd23, %rd20, %rd13;
	ld.global.f32 	%f21, [%rd23];
	mul.wide.u32 	%rd24, %r76, 4;
	add.s64 	%rd25, %rd1, %rd24;
	ld.global.f32 	%f22, [%rd25];
	fma.rn.f32 	%f23, %f21, %f22, %f20;
	st.global.f32 	[%rd3], %f23;
	add.s64 	%rd26, %rd23, %rd13;
	ld.global.f32 	%f24, [%rd26];
	mul.wide.u32 	%rd27, %r75, 4;
	add.s64 	%rd28, %rd1, %rd27;
	ld.global.f32 	%f25, [%rd28];
	fma.rn.f32 	%f26, %f24, %f25, %f23;
	st.global.f32 	[%rd3], %f26;
	add.s64 	%rd29, %rd26, %rd13;
	ld.global.f32 	%f27, [%rd29];
	mul.wide.u32 	%rd30, %r74, 4;
	add.s64 	%rd31, %rd1, %rd30;
	ld.global.f32 	%f28, [%rd31];
	fma.rn.f32 	%f29, %f27, %f28, %f26;
	st.global.f32 	[%rd3], %f29;
	add.s64 	%rd32, %rd29, %rd13;
	ld.global.f32 	%f30, [%rd32];
	mul.wide.u32 	%rd33, %r73, 4;
	add.s64 	%rd34, %rd1, %rd33;
	ld.global.f32 	%f31, [%rd34];
	fma.rn.f32 	%f52, %f30, %f31, %f29;
	st.global.f32 	[%rd3], %f52;
	add.s32 	%r80, %r80, 8;
	add.s32 	%r79, %r79, %r5;
	add.s32 	%r78, %r78, %r5;
	add.s32 	%r77, %r77, %r5;
	add.s32 	%r76, %r76, %r5;
	add.s32 	%r75, %r75, %r5;
	add.s32 	%r74, %r74, %r5;
	add.s32 	%r73, %r73, %r5;
	mul.wide.u32 	%rd35, %r5, 4;
	add.s64 	%rd62, %rd62, %rd35;
	add.s32 	%r72, %r72, %r9;
	setp.ne.s32 	%p6, %r80, 0;
	mov.u32 	%r82, %r3;
	@%p6 bra 	$L__BB6_5;
$L__BB6_6:
	setp.eq.s32 	%p7, %r2, 0;
	@%p7 bra 	$L__BB6_14;
	add.s32 	%r58, %r2, -1;
	setp.lt.u32 	%p8, %r58, 3;
	@%p8 bra 	$L__BB6_9;
	mad.lo.s32 	%r59, %r82, %r44, %r1;
	mul.wide.s32 	%rd36, %r59, 4;
	add.s64 	%rd37, %rd2, %rd36;
	ld.global.f32 	%f32, [%rd37];
	mad.lo.s32 	%r60, %r82, %r42, %r71;
	mul.wide.u32 	%rd38, %r60, 4;
	add.s64 	%rd39, %rd1, %rd38;
	ld.global.f32 	%f33, [%rd39];
	fma.rn.f32 	%f34, %f32, %f33, %f52;
	st.global.f32 	[%rd3], %f34;
	add.s64 	%rd41, %rd37, %rd54;
	ld.global.f32 	%f35, [%rd41];
	add.s32 	%r61, %r60, %r42;
	mul.wide.u32 	%rd42, %r61, 4;
	add.s64 	%rd43, %rd1, %rd42;
	ld.global.f32 	%f36, [%rd43];
	fma.rn.f32 	%f37, %f35, %f36, %f34;
	st.global.f32 	[%rd3], %f37;
	add.s64 	%rd44, %rd41, %rd54;
	ld.global.f32 	%f38, [%rd44];
	add.s32 	%r62, %r61, %r42;
	mul.wide.u32 	%rd45, %r62, 4;
	add.s64 	%rd46, %rd1, %rd45;
	ld.global.f32 	%f39, [%rd46];
	fma.rn.f32 	%f40, %f38, %f39, %f37;
	st.global.f32 	[%rd3], %f40;
	add.s64 	%rd47, %rd44, %rd54;
	ld.global.f32 	%f41, [%rd47];
	add.s32 	%r63, %r62, %r42;
	mul.wide.u32 	%rd48, %r63, 4;
	add.s64 	%rd49, %rd1, %rd48;
	ld.global.f32 	%f42, [%rd49];
	fma.rn.f32 	%f52, %f41, %f42, %f40;
	st.global.f32 	[%rd3], %f52;
	add.s32 	%r82, %r82, 4;
$L__BB6_9:
	and.b32  	%r64, %r43, 3;
	setp.eq.s32 	%p9, %r64, 0;
	@%p9 bra 	$L__BB6_14;
	setp.eq.s32 	%p10, %r64, 1;
	@%p10 bra 	$L__BB6_12;
	mad.lo.s32 	%r65, %r82, %r44, %r1;
	mul.wide.s32 	%rd50, %r65, 4;
	add.s64 	%rd51, %rd2, %rd50;
	ld.global.f32 	%f43, [%rd51];
	mad.lo.s32 	%r66, %r82, %r42, %r71;
	mul.wide.u32 	%rd52, %r66, 4;
	add.s64 	%rd53, %rd1, %rd52;
	ld.global.f32 	%f44, [%rd53];
	fma.rn.f32 	%f45, %f43, %f44, %f52;
	st.global.f32 	[%rd3], %f45;
	add.s64 	%rd55, %rd51, %rd54;
	ld.global.f32 	%f46, [%rd55];
	add.s32 	%r67, %r66, %r42;
	mul.wide.u32 	%rd56, %r67, 4;
	add.s64 	%rd57, %rd1, %rd56;
	ld.global.f32 	%f47, [%rd57];
	fma.rn.f32 	%f52, %f46, %f47, %f45;
	st.global.f32 	[%rd3], %f52;
	add.s32 	%r82, %r82, 2;
$L__BB6_12:
	and.b32  	%r68, %r43, 1;
	setp.eq.b32 	%p11, %r68, 1;
	not.pred 	%p12, %p11;
	@%p12 bra 	$L__BB6_14;
	mad.lo.s32 	%r69, %r82, %r44, %r1;
	mul.wide.s32 	%rd58, %r69, 4;
	add.s64 	%rd59, %rd2, %rd58;
	ld.global.f32 	%f48, [%rd59];
	mad.lo.s32 	%r70, %r82, %r42, %r71;
	mul.wide.u32 	%rd60, %r70, 4;
	add.s64 	%rd61, %rd1, %rd60;
	ld.global.f32 	%f49, [%rd61];
	fma.rn.f32 	%f50, %f48, %f49, %f52;
	st.global.f32 	[%rd3], %f50;
$L__BB6_14:
	add.s32 	%r71, %r71, 1;
	setp.ne.s32 	%p13, %r71, %r42;
	@%p13 bra 	$L__BB6_3;
$L__BB6_15:
	ret;

}
	// .globl	_Z13weight_updatePfS_iif
.visible .entry _Z13weight_updatePfS_iif(
	.param .u64 .ptr .align 1 _Z13weight_updatePfS_iif_param_0,
	.param .u64 .ptr .align 1 _Z13weight_updatePfS_iif_param_1,
	.param .u32 _Z13weight_updatePfS_iif_param_2,
	.param .u32 _Z13weight_updatePfS_iif_param_3,
	.param .f32 _Z13weight_updatePfS_iif_param_4
)
{
	.reg .pred 	%p<12>;
	.reg .b32 	%r<37>;
	.reg .b32 	%f<77>;
	.reg .b64 	%rd<19>;

	ld.param.u64 	%rd5, [_Z13weight_updatePfS_iif_param_0];
	ld.param.u64 	%rd6, [_Z13weight_updatePfS_iif_param_1];
	ld.param.u32 	%r16, [_Z13weight_updatePfS_iif_param_2];
	ld.param.u32 	%r17, [_Z13weight_updatePfS_iif_param_3];
	ld.param.f32 	%f1, [_Z13weight_updatePfS_iif_param_4];
	cvta.to.global.u64 	%rd1, %rd5;
	cvta.to.global.u64 	%rd2, %rd6;
	mov.u32 	%r18, %ctaid.y;
	mov.u32 	%r19, %ntid.y;
	mov.u32 	%r20, %tid.y;
	mad.lo.s32 	%r21, %r18, %r19, %r20;
	mov.u32 	%r22, %nctaid.x;
	mov.u32 	%r23, %ntid.x;
	mov.u32 	%r24, %ctaid.x;
	mov.u32 	%r25, %tid.x;
	mad.lo.s32 	%r26, %r21, %r22, %r24;
	mad.lo.s32 	%r1, %r26, %r23, %r25;
	setp.ge.s32 	%p1, %r1, %r17;
	setp.lt.s32 	%p2, %r16, 1;
	or.pred  	%p3, %p1, %p2;
	@%p3 bra 	$L__BB7_12;
	mul.lo.s32 	%r2, %r1, %r16;
	and.b32  	%r3, %r16, 7;
	setp.lt.u32 	%p4, %r16, 8;
	mov.b32 	%r35, 0;
	@%p4 bra 	$L__BB7_4;
	and.b32  	%r35, %r16, 2147483640;
	neg.s32 	%r33, %r35;
	add.s64 	%rd3, %rd2, 16;
	add.s64 	%rd4, %rd1, 16;
	mov.u32 	%r32, %r2;
$L__BB7_3:
	.pragma "nounroll";
	mul.wide.s32 	%rd7, %r32, 4;
	add.s64 	%rd8, %rd3, %rd7;
	add.s64 	%rd9, %rd4, %rd7;
	ld.global.f32 	%f2, [%rd8+-16];
	div.rn.f32 	%f3, %f2, 0f461C4000;
	st.global.f32 	[%rd8+-16], %f3;
	mul.f32 	%f4, %f1, %f3;
	ld.global.f32 	%f5, [%rd9+-16];
	sub.f32 	%f6, %f5, %f4;
	st.global.f32 	[%rd9+-16], %f6;
	ld.global.f32 	%f7, [%rd8+-12];
	div.rn.f32 	%f8, %f7, 0f461C4000;
	st.global.f32 	[%rd8+-12], %f8;
	mul.f32 	%f9, %f1, %f8;
	ld.global.f32 	%f10, [%rd9+-12];
	sub.f32 	%f11, %f10, %f9;
	st.global.f32 	[%rd9+-12], %f11;
	ld.global.f32 	%f12, [%rd8+-8];
	div.rn.f32 	%f13, %f12, 0f461C4000;
	st.global.f32 	[%rd8+-8], %f13;
	mul.f32 	%f14, %f1, %f13;
	ld.global.f32 	%f15, [%rd9+-8];
	sub.f32 	%f16, %f15, %f14;
	st.global.f32 	[%rd9+-8], %f16;
	ld.global.f32 	%f17, [%rd8+-4];
	div.rn.f32 	%f18, %f17, 0f461C4000;
	st.global.f32 	[%rd8+-4], %f18;
	mul.f32 	%f19, %f1, %f18;
	ld.global.f32 	%f20, [%rd9+-4];
	sub.f32 	%f21, %f20, %f19;
	st.global.f32 	[%rd9+-4], %f21;
	ld.global.f32 	%f22, [%rd8];
	div.rn.f32 	%f23, %f22, 0f461C4000;
	st.global.f32 	[%rd8], %f23;
	mul.f32 	%f24, %f1, %f23;
	ld.global.f32 	%f25, [%rd9];
	sub.f32 	%f26, %f25, %f24;
	st.global.f32 	[%rd9], %f26;
	ld.global.f32 	%f27, [%rd8+4];
	div.rn.f32 	%f28, %f27, 0f461C4000;
	st.global.f32 	[%rd8+4], %f28;
	mul.f32 	%f29, %f1, %f28;
	ld.global.f32 	%f30, [%rd9+4];
	sub.f32 	%f31, %f30, %f29;
	st.global.f32 	[%rd9+4], %f31;
	ld.global.f32 	%f32, [%rd8+8];
	div.rn.f32 	%f33, %f32, 0f461C4000;
	st.global.f32 	[%rd8+8], %f33;
	mul.f32 	%f34, %f1, %f33;
	ld.global.f32 	%f35, [%rd9+8];
	sub.f32 	%f36, %f35, %f34;
	st.global.f32 	[%rd9+8], %f36;
	ld.global.f32 	%f37, [%rd8+12];
	div.rn.f32 	%f38, %f37, 0f461C4000;
	st.global.f32 	[%rd8+12], %f38;
	mul.f32 	%f39, %f1, %f38;
	ld.global.f32 	%f40, [%rd9+12];
	sub.f32 	%f41, %f40, %f39;
	st.global.f32 	[%rd9+12], %f41;
	add.s32 	%r33, %r33, 8;
	add.s32 	%r32, %r32, 8;
	setp.ne.s32 	%p5, %r33, 0;
	@%p5 bra 	$L__BB7_3;
$L__BB7_4:
	setp.eq.s32 	%p6, %r3, 0;
	@%p6 bra 	$L__BB7_12;
	and.b32  	%r11, %r16, 3;
	setp.lt.u32 	%p7, %r3, 4;
	@%p7 bra 	$L__BB7_7;
	add.s32 	%r28, %r35, %r2;
	mul.wide.s32 	%rd10, %r28, 4;
	add.s64 	%rd11, %rd2, %rd10;
	ld.global.f32 	%f42, [%rd11];
	div.rn.f32 	%f43, %f42, 0f461C4000;
	st.global.f32 	[%rd11], %f43;
	mul.f32 	%f44, %f1, %f43;
	add.s64 	%rd12, %rd1, %rd10;
	ld.global.f32 	%f45, [%rd12];
	sub.f32 	%f46, %f45, %f44;
	st.global.f32 	[%rd12], %f46;
	ld.global.f32 	%f47, [%rd11+4];
	div.rn.f32 	%f48, %f47, 0f461C4000;
	st.global.f32 	[%rd11+4], %f48;
	mul.f32 	%f49, %f1, %f48;
	ld.global.f32 	%f50, [%rd12+4];
	sub.f32 	%f51, %f50, %f49;
	st.global.f32 	[%rd12+4], %f51;
	ld.global.f32 	%f52, [%rd11+8];
	div.rn.f32 	%f53, %f52, 0f461C4000;
	st.global.f32 	[%rd11+8], %f53;
	mul.f32 	%f54, %f1, %f53;
	ld.global.f32 	%f55, [%rd12+8];
	sub.f32 	%f56, %f55, %f54;
	st.global.f32 	[%rd12+8], %f56;
	ld.global.f32 	%f57, [%rd11+12];
	div.rn.f32 	%f58, %f57, 0f461C4000;
	st.global.f32 	[%rd11+12], %f58;
	mul.f32 	%f59, %f1, %f58;
	ld.global.f32 	%f60, [%rd12+12];
	sub.f32 	%f61, %f60, %f59;
	st.global.f32 	[%rd12+12], %f61;
	add.s32 	%r35, %r35, 4;
$L__BB7_7:
	setp.eq.s32 	%p8, %r11, 0;
	@%p8 bra 	$L__BB7_12;
	setp.eq.s32 	%p9, %r11, 1;
	@%p9 bra 	$L__BB7_10;
	add.s32 	%r29, %r35, %r2;
	mul.wide.s32 	%rd13, %r29, 4;
	add.s64 	%rd14, %rd2, %rd13;
	ld.global.f32 	%f62, [%rd14];
	div.rn.f32 	%f63, %f62, 0f461C4000;
	st.global.f32 	[%rd14], %f63;
	mul.f32 	%f64, %f1, %f63;
	add.s64 	%rd15, %rd1, %rd13;
	ld.global.f32 	%f65, [%rd15];
	sub.f32 	%f66, %f65, %f64;
	st.global.f32 	[%rd15], %f66;
	ld.global.f32 	%f67, [%rd14+4];
	div.rn.f32 	%f68, %f67, 0f461C4000;
	st.global.f32 	[%rd14+4], %f68;
	mul.f32 	%f69, %f1, %f68;
	ld.global.f32 	%f70, [%rd15+4];
	sub.f32 	%f71, %f70, %f69;
	st.global.f32 	[%rd15+4], %f71;
	add.s32 	%r35, %r35, 2;
$L__BB7_10:
	and.b32  	%r30, %r16, 1;
	setp.eq.b32 	%p10, %r30, 1;
	not.pred 	%p11, %p10;
	@%p11 bra 	$L__BB7_12;
	add.s32 	%r31, %r35, %r2;
	mul.wide.s32 	%rd16, %r31, 4;
	add.s64 	%rd17, %rd2, %rd16;
	ld.global.f32 	%f72, [%rd17];
	div.rn.f32 	%f73, %f72, 0f461C4000;
	st.global.f32 	[%rd17], %f73;
	mul.f32 	%f74, %f1, %f73;
	add.s64 	%rd18, %rd1, %rd16;
	ld.global.f32 	%f75, [%rd18];
	sub.f32 	%f76, %f75, %f74;
	st.global.f32 	[%rd18], %f76;
$L__BB7_12:
	ret;

}
	// .globl	_Z13initialize_dzPfii
.visible .entry _Z13initialize_dzPfii(
	.param .u64 .ptr .align 1 _Z13initialize_dzPfii_param_0,
	.param .u32 _Z13initialize_dzPfii_param_1,
	.param .u32 _Z13initialize_dzPfii_param_2
)
{
	.reg .pred 	%p<12>;
	.reg .b32 	%r<41>;
	.reg .b64 	%rd<12>;

	ld.param.u64 	%rd3, [_Z13initialize_dzPfii_param_0];
	ld.param.u32 	%r16, [_Z13initialize_dzPfii_param_1];
	ld.param.u32 	%r17, [_Z13initialize_dzPfii_param_2];
	cvta.to.global.u64 	%rd1, %rd3;
	mov.u32 	%r18, %ctaid.y;
	mov.u32 	%r19, %ntid.y;
	mov.u32 	%r20, %tid.y;
	mad.lo.s32 	%r21, %r18, %r19, %r20;
	mov.u32 	%r22, %nctaid.x;
	mov.u32 	%r23, %ntid.x;
	mov.u32 	%r24, %ctaid.x;
	mov.u32 	%r25, %tid.x;
	mad.lo.s32 	%r26, %r21, %r22, %r24;
	mad.lo.s32 	%r1, %r26, %r23, %r25;
	setp.ge.s32 	%p1, %r1, %r17;
	setp.lt.s32 	%p2, %r16, 1;
	or.pred  	%p3, %p1, %p2;
	@%p3 bra 	$L__BB8_12;
	mul.lo.s32 	%r2, %r1, %r16;
	and.b32  	%r3, %r16, 7;
	setp.lt.u32 	%p4, %r16, 8;
	mov.b32 	%r39, 0;
	@%p4 bra 	$L__BB8_4;
	and.b32  	%r39, %r16, 2147483640;
	neg.s32 	%r37, %r39;
	add.s64 	%rd2, %rd1, 16;
	mov.u32 	%r36, %r2;
$L__BB8_3:
	.pragma "nounroll";
	mul.wide.s32 	%rd4, %r36, 4;
	add.s64 	%rd5, %rd2, %rd4;
	mov.b32 	%r28, 0;
	st.global.u32 	[%rd5+-16], %r28;
	st.global.u32 	[%rd5+-12], %r28;
	st.global.u32 	[%rd5+-8], %r28;
	st.global.u32 	[%rd5+-4], %r28;
	st.global.u32 	[%rd5], %r28;
	st.global.u32 	[%rd5+4], %r28;
	st.global.u32 	[%rd5+8], %r28;
	st.global.u32 	[%rd5+12], %r28;
	add.s32 	%r37, %r37, 8;
	add.s32 	%r36, %r36, 8;
	setp.ne.s32 	%p5, %r37, 0;
	@%p5 bra 	$L__BB8_3;
$L__BB8_4:
	setp.eq.s32 	%p6, %r3, 0;
	@%p6 bra 	$L__BB8_12;
	and.b32  	%r11, %r16, 3;
	setp.lt.u32 	%p7, %r3, 4;
	@%p7 bra 	$L__BB8_7;
	add.s32 	%r29, %r39, %r2;
	mul.wide.s32 	%rd6, %r29, 4;
	add.s64 	%rd7, %rd1, %rd6;
	mov.b32 	%r30, 0;
	st.global.u32 	[%rd7], %r30;
	st.global.u32 	[%rd7+4], %r30;
	st.global.u32 	[%rd7+8], %r30;
	st.global.u32 	[%rd7+12], %r30;
	add.s32 	%r39, %r39, 4;
$L__BB8_7:
	setp.eq.s32 	%p8, %r11, 0;
	@%p8 bra 	$L__BB8_12;
	setp.eq.s32 	%p9, %r11, 1;
	@%p9 bra 	$L__BB8_10;
	add.s32 	%r31, %r39, %r2;
	mul.wide.s32 	%rd8, %r31, 4;
	add.s64 	%rd9, %rd1, %rd8;
	mov.b32 	%r32, 0;
	st.global.u32 	[%rd9], %r32;
	st.global.u32 	[%rd9+4], %r32;
	add.s32 	%r39, %r39, 2;
$L__BB8_10:
	and.b32  	%r33, %r16, 1;
	setp.eq.b32 	%p10, %r33, 1;
	not.pred 	%p11, %p10;
	@%p11 bra 	$L__BB8_12;
	add.s32 	%r34, %r39, %r2;
	mul.wide.s32 	%rd10, %r34, 4;
	add.s64 	%rd11, %rd1, %rd10;
	mov.b32 	%r35, 0;
	st.global.u32 	[%rd11], %r35;
$L__BB8_12:
	ret;

}
	// .globl	_Z15initialize_gradPfii
.visible .entry _Z15initialize_gradPfii(
	.param .u64 .ptr .align 1 _Z15initialize_gradPfii_param_0,
	.param .u32 _Z15initialize_gradPfii_param_1,
	.param .u32 _Z15initialize_gradPfii_param_2
)
{
	.reg .pred 	%p<12>;
	.reg .b32 	%r<41>;
	.reg .b64 	%rd<12>;

	ld.param.u64 	%rd3, [_Z15initialize_gradPfii_param_0];
	ld.param.u32 	%r16, [_Z15initialize_gradPfii_param_1];
	ld.param.u32 	%r17, [_Z15initialize_gradPfii_param_2];
	cvta.to.global.u64 	%rd1, %rd3;
	mov.u32 	%r18, %ctaid.y;
	mov.u32 	%r19, %ntid.y;
	mov.u32 	%r20, %tid.y;
	mad.lo.s32 	%r21, %r18, %r19, %r20;
	mov.u32 	%r22, %nctaid.x;
	mov.u32 	%r23, %ntid.x;
	mov.u32 	%r24, %ctaid.x;
	mov.u32 	%r25, %tid.x;
	mad.lo.s32 	%r26, %r21, %r22, %r24;
	mad.lo.s32 	%r1, %r26, %r23, %r25;
	setp.ge.s32 	%p1, %r1, %r17;
	setp.lt.s32 	%p2, %r16, 1;
	or.pred  	%p3, %p1, %p2;
	@%p3 bra 	$L__BB9_12;
	mul.lo.s32 	%r2, %r1, %r16;
	and.b32  	%r3, %r16, 7;
	setp.lt.u32 	%p4, %r16, 8;
	mov.b32 	%r39, 0;
	@%p4 bra 	$L__BB9_4;
	and.b32  	%r39, %r16, 2147483640;
	neg.s32 	%r37, %r39;
	add.s64 	%rd2, %rd1, 16;
	mov.u32 	%r36, %r2;
$L__BB9_3:
	.pragma "nounroll";
	mul.wide.s32 	%rd4, %r36, 4;
	add.s64 	%rd5, %rd2, %rd4;
	mov.b32 	%r28, 0;
	st.global.u32 	[%rd5+-16], %r28;
	st.global.u32 	[%rd5+-12], %r28;
	st.global.u32 	[%rd5+-8], %r28;
	st.global.u32 	[%rd5+-4], %r28;
	st.global.u32 	[%rd5], %r28;
	st.global.u32 	[%rd5+4], %r28;
	st.global.u32 	[%rd5+8], %r28;
	st.global.u32 	[%rd5+12], %r28;
	add.s32 	%r37, %r37, 8;
	add.s32 	%r36, %r36, 8;
	setp.ne.s32 	%p5, %r37, 0;
	@%p5 bra 	$L__BB9_3;
$L__BB9_4:
	setp.eq.s32 	%p6, %r3, 0;
	@%p6 bra 	$L__BB9_12;
	and.b32  	%r11, %r16, 3;
	setp.lt.u32 	%p7, %r3, 4;
	@%p7 bra 	$L__BB9_7;
	add.s32 	%r29, %r39, %r2;
	mul.wide.s32 	%rd6, %r29, 4;
	add.s64 	%rd7, %rd1, %rd6;
	mov.b32 	%r30, 0;
	st.global.u32 	[%rd7], %r30;
	st.global.u32 	[%rd7+4], %r30;
	st.global.u32 	[%rd7+8], %r30;
	st.global.u32 	[%rd7+12], %r30;
	add.s32 	%r39, %r39, 4;
$L__BB9_7:
	setp.eq.s32 	%p8, %r11, 0;
	@%p8 bra 	$L__BB9_12;
	setp.eq.s32 	%p9, %r11, 1;
	@%p9 bra 	$L__BB9_10;
	add.s32 	%r31, %r39, %r2;
	mul.wide.s32 	%rd8, %r31, 4;
	add.s64 	%rd9, %rd1, %rd8;
	mov.b32 	%r32, 0;
	st.global.u32 	[%rd9], %r32;
	st.global.u32 	[%rd9+4], %r32;
	add.s32 	%r39, %r39, 2;
$L__BB9_10:
	and.b32  	%r33, %r16, 1;
	setp.eq.b32 	%p10, %r33, 1;
	not.pred 	%p11, %p10;
	@%p11 bra 	$L__BB9_12;
	add.s32 	%r34, %r39, %r2;
	mul.wide.s32 	%rd10, %r34, 4;
	add.s64 	%rd11, %rd1, %rd10;
	mov.b32 	%r35, 0;
	st.global.u32 	[%rd11], %r35;
$L__BB9_12:
	ret;

}
	// .globl	_Z10initializePfS_ii
.visible .entry _Z10initializePfS_ii(
	.param .u64 .ptr .align 1 _Z10initializePfS_ii_param_0,
	.param .u64 .ptr .align 1 _Z10initializePfS_ii_param_1,
	.param .u32 _Z10initializePfS_ii_param_2,
	.param .u32 _Z10initializePfS_ii_param_3
)
{
	.reg .pred 	%p<11>;
	.reg .b32 	%r<42>;
	.reg .b64 	%rd<16>;

	ld.param.u64 	%rd3, [_Z10initializePfS_ii_param_0];
	ld.param.u64 	%rd4, [_Z10initializePfS_ii_param_1];
	ld.param.u32 	%r17, [_Z10initializePfS_ii_param_2];
	ld.param.u32 	%r16, [_Z10initializePfS_ii_param_3];
	cvta.to.global.u64 	%rd1, %rd4;
	mov.u32 	%r18, %ctaid.y;
	mov.u32 	%r19, %ntid.y;
	mov.u32 	%r20, %tid.y;
	mad.lo.s32 	%r21, %r18, %r19, %r20;
	mov.u32 	%r22, %nctaid.x;
	mov.u32 	%r23, %ntid.x;
	mov.u32 	%r24, %ctaid.x;
	mov.u32 	%r25, %tid.x;
	mad.lo.s32 	%r26, %r21, %r22, %r24;
	mad.lo.s32 	%r1, %r26, %r23, %r25;
	setp.ge.s32 	%p1, %r1, %r17;
	@%p1 bra 	$L__BB10_13;
	cvta.to.global.u64 	%rd5, %rd3;
	mul.wide.s32 	%rd6, %r1, 4;
	add.s64 	%rd7, %rd5, %rd6;
	mov.b32 	%r27, 0;
	st.global.u32 	[%rd7], %r27;
	setp.lt.s32 	%p2, %r16, 1;
	@%p2 bra 	$L__BB10_13;
	mul.lo.s32 	%r2, %r1, %r16;
	and.b32  	%r3, %r16, 7;
	setp.lt.u32 	%p3, %r16, 8;
	mov.b32 	%r40, 0;
	@%p3 bra 	$L__BB10_5;
	and.b32  	%r40, %r16, 2147483640;
	neg.s32 	%r38, %r40;
	add.s64 	%rd2, %rd1, 16;
	mov.u32 	%r37, %r2;
$L__BB10_4:
	.pragma "nounroll";
	mul.wide.s32 	%rd8, %r37, 4;
	add.s64 	%rd9, %rd2, %rd8;
	mov.b32 	%r29, 0;
	st.global.u32 	[%rd9+-16], %r29;
	st.global.u32 	[%rd9+-12], %r29;
	st.global.u32 	[%rd9+-8], %r29;
	st.global.u32 	[%rd9+-4], %r29;
	st.global.u32 	[%rd9], %r29;
	st.global.u32 	[%rd9+4], %r29;
	st.global.u32 	[%rd9+8], %r29;
	st.global.u32 	[%rd9+12], %r29;
	add.s32 	%r38, %r38, 8;
	add.s32 	%r37, %r37, 8;
	setp.ne.s32 	%p4, %r38, 0;
	@%p4 bra 	$L__BB10_4;
$L__BB10_5:
	setp.eq.s32 	%p5, %r3, 0;
	@%p5 bra 	$L__BB10_13;
	and.b32  	%r11, %r16, 3;
	setp.lt.u32 	%p6, %r3, 4;
	@%p6 bra 	$L__BB10_8;
	add.s32 	%r30, %r40, %r2;
	mul.wide.s32 	%rd10, %r30, 4;
	add.s64 	%rd11, %rd1, %rd10;
	mov.b32 	%r31, 0;
	st.global.u32 	[%rd11], %r31;
	st.global.u32 	[%rd11+4], %r31;
	st.global.u32 	[%rd11+8], %r31;
	st.global.u32 	[%rd11+12], %r31;
	add.s32 	%r40, %r40, 4;
$L__BB10_8:
	setp.eq.s32 	%p7, %r11, 0;
	@%p7 bra 	$L__BB10_13;
	setp.eq.s32 	%p8, %r11, 1;
	@%p8 bra 	$L__BB10_11;
	add.s32 	%r32, %r40, %r2;
	mul.wide.s32 	%rd12, %r32, 4;
	add.s64 	%rd13, %rd1, %rd12;
	mov.b32 	%r33, 0;
	st.global.u32 	[%rd13], %r33;
	st.global.u32 	[%rd13+4], %r33;
	add.s32 	%r40, %r40, 2;
$L__BB10_11:
	and.b32  	%r34, %r16, 1;
	setp.eq.b32 	%p9, %r34, 1;
	not.pred 	%p10, %p9;
	@%p10 bra 	$L__BB10_13;
	add.s32 	%r35, %r40, %r2;
	mul.wide.s32 	%rd14, %r35, 4;
	add.s64 	%rd15, %rd1, %rd14;
	mov.b32 	%r36, 0;
	st.global.u32 	[%rd15], %r36;
$L__BB10_13:
	ret;

}


// ===== COMPILED SASS (sm_100) =====

	.target	sm_100

	.elftype	@"ET_EXEC"


//--------------------- .note.nv.tkinfo           --------------------------
	.section	.note.nv.tkinfo,"",@"SHT_NOTE"
	.sectionflags	@"SHF_NOTE_NV_TKINFO"
	.tkinfo
        /*0018*/ 	.word	0x00000002
        /*0030*/ 	.string	""
        /*0030*/ 	.string	"ptxas"
        /*0030*/ 	.string	"Cuda compilation tools, release 13.0, V13.0.88"
        /*0030*/ 	.string	"Build cuda_13.0.r13.0/compiler.36424714_0"
        /*0030*/ 	.string	"-arch sm_100 -m 64 "



//--------------------- .note.nv.cuinfo           --------------------------
	.section	.note.nv.cuinfo,"",@"SHT_NOTE"
	.sectionflags	@"SHF_NOTE_NV_CUINFO"
        /*0018*/ 	.short	0x0002
        /*001a*/ 	.short	0x0064
        /*001c*/ 	.short	0x0082
	.zero		2


//--------------------- .nv.info                  --------------------------
	.section	.nv.info,"",@"SHT_CUDA_INFO"
	.align	4


	//----- nvinfo : EIATTR_REGCOUNT
	.align		4
        /*0000*/ 	.byte	0x04, 0x2f
        /*0002*/ 	.short	(.L_10 - .L_9)
	.align		4
.L_9:
        /*0004*/ 	.word	index@(_Z8Mult_GPUPfS_S_iii)
        /*0008*/ 	.word	0x0000001c


	//----- nvinfo : EIATTR_FRAME_SIZE
	.align		4
.L_10:
        /*000c*/ 	.byte	0x04, 0x11
        /*000e*/ 	.short	(.L_12 - .L_11)
	.align		4
.L_11:
        /*0010*/ 	.word	index@(_Z8Mult_GPUPfS_S_iii)
        /*0014*/ 	.word	0x00000000


	//----- nvinfo : EIATTR_REGCOUNT
	.align		4
.L_12:
        /*0018*/ 	.byte	0x04, 0x2f
        /*001a*/ 	.short	(.L_14 - .L_13)
	.align		4
.L_13:
        /*001c*/ 	.word	index@(_Z11softmax_sumPfS_ii)
        /*0020*/ 	.word	0x00000014


	//----- nvinfo : EIATTR_FRAME_SIZE
	.align		4
.L_14:
        /*0024*/ 	.byte	0x04, 0x11
        /*0026*/ 	.short	(.L_16 - .L_15)
	.align		4
.L_15:
        /*0028*/ 	.word	index@(_Z11softmax_sumPfS_ii)
        /*002c*/ 	.word	0x00000000


	//----- nvinfo : EIATTR_REGCOUNT
	.align		4
.L_16:
        /*0030*/ 	.byte	0x04, 0x2f
        /*0032*/ 	.short	(.L_18 - .L_17)
	.align		4
.L_17:
        /*0034*/ 	.word	index@(_Z3maxPfS_ii)
        /*0038*/ 	.word	0x00000013


	//----- nvinfo : EIATTR_FRAME_SIZE
	.align		4
.L_18:
        /*003c*/ 	.byte	0x04, 0x11
        /*003e*/ 	.short	(.L_20 - .L_19)
	.align		4
.L_19:
        /*0040*/ 	.word	index@(_Z3maxPfS_ii)
        /*0044*/ 	.word	0x00000000


	//----- nvinfo : EIATTR_REGCOUNT
	.align		4
.L_20:
        /*0048*/ 	.byte	0x04, 0x2f
        /*004a*/ 	.short	(.L_22 - .L_21)
	.align		4
.L_21:
        /*004c*/ 	.word	index@(_Z9normalizePfS_ii)
        /*0050*/ 	.word	0x00000014


	//----- nvinfo : EIATTR_FRAME_SIZE
	.align		4
.L_22:
        /*0054*/ 	.byte	0x04, 0x11
        /*0056*/ 	.short	(.L_24 - .L_23)
	.align		4
.L_23:
        /*0058*/ 	.word	index@(_Z9normalizePfS_ii)
        /*005c*/ 	.word	0x00000000


	//----- nvinfo : EIATTR_REGCOUNT
	.align		4
.L_24:
        /*0060*/ 	.byte	0x04, 0x2f
        /*0062*/ 	.short	(.L_26 - .L_25)
	.align		4
.L_25:
        /*0064*/ 	.word	index@(_Z7softmaxPfS_S_ii)
        /*0068*/ 	.word	0x00000018


	//----- nvinfo : EIATTR_FRAME_SIZE
	.align		4
.L_26:
        /*006c*/ 	.byte	0x04, 0x11
        /*006e*/ 	.short	(.L_28 - .L_27)
	.align		4
.L_27:
        /*0070*/ 	.word	index@($__internal_1_$__cuda_sm3x_div_rn_noftz_f32_slowpath)
        /*0074*/ 	.word	0x00000000


	//----- nvinfo : EIATTR_FRAME_SIZE
	.align		4
.L_28:
        /*0078*/ 	.byte	0x04, 0x11
        /*007a*/ 	.short	(.L_30 - .L_29)
	.align		4
.L_29:
        /*007c*/ 	.word	index@(_Z7softmaxPfS_S_ii)
        /*0080*/ 	.word	0x00000000


	//----- nvinfo : EIATTR_REGCOUNT
	.align		4
.L_30:
        /*0084*/ 	.byte	0x04, 0x2f
        /*0086*/ 	.short	(.L_32 - .L_31)
	.align		4
.L_31:
        /*0088*/ 	.word	index@(_Z2dzPfS_S_ii)
        /*008c*/ 	.word	0x00000016


	//----- nvinfo : EIATTR_FRAME_SIZE
	.align		4
.L_32:
        /*0090*/ 	.byte	0x04, 0x11
        /*0092*/ 	.short	(.L_34 - .L_33)
	.align		4
.L_33:
        /*0094*/ 	.word	index@(_Z2dzPfS_S_ii)
        /*0098*/ 	.word	0x00000000


	//----- nvinfo : EIATTR_REGCOUNT
	.align		4
.L_34:
        /*009c*/ 	.byte	0x04, 0x2f
        /*009e*/ 	.short	(.L_36 - .L_35)
	.align		4
.L_35:
        /*00a0*/ 	.word	index@(_Z4gradPfS_S_iii)
        /*00a4*/ 	.word	0x00000018


	//----- nvinfo : EIATTR_FRAME_SIZE
	.align		4
.L_36:
        /*00a8*/ 	.byte	0x04, 0x11
        /*00aa*/ 	.short	(.L_38 - .L_37)
	.align		4
.L_37:
        /*00ac*/ 	.word	index@(_Z4gradPfS_S_iii)
        /*00b0*/ 	.word	0x00000000


	//----- nvinfo : EIATTR_REGCOUNT
	.align		4
.L_38:
        /*00b4*/ 	.byte	0x04, 0x2f
        /*00b6*/ 	.short	(.L_40 - .L_39)
	.align		4
.L_39:
        /*00b8*/ 	.word	index@(_Z13weight_updatePfS_iif)
        /*00bc*/ 	.word	0x00000017


	//----- nvinfo : EIATTR_FRAME_SIZE
	.align		4
.L_40:
        /*00c0*/ 	.byte	0x04, 0x11
        /*00c2*/ 	.short	(.L_42 - .L_41)
	.align		4
.L_41:
        /*00c4*/ 	.word	index@($__internal_0_$__cuda_sm3x_div_rn_noftz_f32_slowpath)
        /*00c8*/ 	.word	0x00000000


	//----- nvinfo : EIATTR_FRAME_SIZE
	.align		4
.L_42:
        /*00cc*/ 	.byte	0x04, 0x11
        /*00ce*/ 	.short	(.L_44 - .L_43)
	.align		4
.L_43:
        /*00d0*/ 	.word	index@(_Z13weight_updatePfS_iif)
        /*00d4*/ 	.word	0x00000000


	//----- nvinfo : EIATTR_REGCOUNT
	.align		4
.L_44:
        /*00d8*/ 	.byte	0x04, 0x2f
        /*00da*/ 	.short	(.L_46 - .L_45)
	.align		4
.L_45:
        /*00dc*/ 	.word	index@(_Z13initialize_dzPfii)
        /*00e0*/ 	.word	0x0000000c


	//----- nvinfo : EIATTR_FRAME_SIZE
	.align		4
.L_46:
        /*00e4*/ 	.byte	0x04, 0x11
        /*00e6*/ 	.short	(.L_48 - .L_47)
	.align		4
.L_47:
        /*00e8*/ 	.word	index@(_Z13initialize_dzPfii)
        /*00ec*/ 	.word	0x00000000


	//----- nvinfo : EIATTR_REGCOUNT
	.align		4
.L_48:
        /*00f0*/ 	.byte	0x04, 0x2f
        /*00f2*/ 	.short	(.L_50 - .L_49)
	.align		4
.L_49:
        /*00f4*/ 	.word	index@(_Z15initialize_gradPfii)
        /*00f8*/ 	.word	0x0000000c


	//----- nvinfo : EIATTR_FRAME_SIZE
	.align		4
.L_50:
        /*00fc*/ 	.byte	0x04, 0x11
        /*00fe*/ 	.short	(.L_52 - .L_51)
	.align		4
.L_51:
        /*0100*/ 	.word	index@(_Z15initialize_gradPfii)
        /*0104*/ 	.word	0x00000000


	//----- nvinfo : EIATTR_REGCOUNT
	.align		4
.L_52:
        /*0108*/ 	.byte	0x04, 0x2f
        /*010a*/ 	.short	(.L_54 - .L_53)
	.align		4
.L_53:
        /*010c*/ 	.word	index@(_Z10initializePfS_ii)
        /*0110*/ 	.word	0x0000000b


	//----- nvinfo : EIATTR_FRAME_SIZE
	.align		4
.L_54:
        /*0114*/ 	.byte	0x04, 0x11
        /*0116*/ 	.short	(.L_56 - .L_55)
	.align		4
.L_55:
        /*0118*/ 	.word	index@(_Z10initializePfS_ii)
        /*011c*/ 	.word	0x00000000


	//----- nvinfo : EIATTR_MIN_STACK_SIZE
	.align		4
.L_56:
        /*0120*/ 	.byte	0x04, 0x12
        /*0122*/ 	.short	(.L_58 - .L_57)
	.align		4
.L_57:
        /*0124*/ 	.word	index@(_Z10initializePfS_ii)
        /*0128*/ 	.word	0x00000000


	//----- nvinfo : EIATTR_MIN_STACK_SIZE
	.align		4
.L_58:
        /*012c*/ 	.byte	0x04, 0x12
        /*012e*/ 	.short	(.L_60 - .L_59)
	.align		4
.L_59:
        /*0130*/ 	.word	index@(_Z15initialize_gradPfii)
        /*0134*/ 	.word	0x00000000


	//----- nvinfo : EIATTR_MIN_STACK_SIZE
	.align		4
.L_60:
        /*0138*/ 	.byte	0x04, 0x12
        /*013a*/ 	.short	(.L_62 - .L_61)
	.align		4
.L_61:
        /*013c*/ 	.word	index@(_Z13initialize_dzPfii)
        /*0140*/ 	.word	0x00000000


	//----- nvinfo : EIATTR_MIN_STACK_SIZE
	.align		4
.L_62:
        /*0144*/ 	.byte	0x04, 0x12
        /*0146*/ 	.short	(.L_64 - .L_63)
	.align		4
.L_63:
        /*0148*/ 	.word	index@(_Z13weight_updatePfS_iif)
        /*014c*/ 	.word	0x00000000


	//----- nvinfo : EIATTR_MIN_STACK_SIZE
	.align		4
.L_64:
        /*0150*/ 	.byte	0x04, 0x12
        /*0152*/ 	.short	(.L_66 - .L_65)
	.align		4
.L_65:
        /*0154*/ 	.word	index@(_Z4gradPfS_S_iii)
        /*0158*/ 	.word	0x00000000


	//----- nvinfo : EIATTR_MIN_STACK_SIZE
	.align		4
.L_66:
        /*015c*/ 	.byte	0x04, 0x12
        /*015e*/ 	.short	(.L_68 - .L_67)
	.align		4
.L_67:
        /*0160*/ 	.word	index@(_Z2dzPfS_S_ii)
        /*0164*/ 	.word	0x00000000


	//----- nvinfo : EIATTR_MIN_STACK_SIZE
	.align		4
.L_68:
        /*0168*/ 	.byte	0x04, 0x12
        /*016a*/ 	.short	(.L_70 - .L_69)
	.align		4
.L_69:
        /*016c*/ 	.word	index@(_Z7softmaxPfS_S_ii)
        /*0170*/ 	.word	0x00000000


	//----- nvinfo : EIATTR_MIN_STACK_SIZE
	.align		4
.L_70:
        /*0174*/ 	.byte	0x04, 0x12
        /*0176*/ 	.short	(.L_72 - .L_71)
	.align		4
.L_71:
        /*0178*/ 	.word	index@(_Z9normalizePfS_ii)
        /*017c*/ 	.word	0x00000000


	//----- nvinfo : EIATTR_MIN_STACK_SIZE
	.align		4
.L_72:
        /*0180*/ 	.byte	0x04, 0x12
        /*0182*/ 	.short	(.L_74 - .L_73)
	.align		4
.L_73:
        /*0184*/ 	.word	index@(_Z3maxPfS_ii)
        /*0188*/ 	.word	0x00000000


	//----- nvinfo : EIATTR_MIN_STACK_SIZE
	.align		4
.L_74:
        /*018c*/ 	.byte	0x04, 0x12
        /*018e*/ 	.short	(.L_76 - .L_75)
	.align		4
.L_75:
        /*0190*/ 	.word	index@(_Z11softmax_sumPfS_ii)
        /*0194*/ 	.word	0x00000000


	//----- nvinfo : EIATTR_MIN_STACK_SIZE
	.align		4
.L_76:
        /*0198*/ 	.byte	0x04, 0x12
        /*019a*/ 	.short	(.L_78 - .L_77)
	.align		4
.L_77:
        /*019c*/ 	.word	index@(_Z8Mult_GPUPfS_S_iii)
        /*01a0*/ 	.word	0x00000000
.L_78:


//--------------------- .nv.compat                --------------------------
	.section	.nv.compat,"",@"SHT_CUDA_COMPAT_INFO"
	.align	4
        /*0000*/ 	.byte	0x02, 0x09, 0x00, 0x00, 0x02, 0x02, 0x01, 0x00, 0x02, 0x05, 0x05, 0x00, 0x03, 0x07, 0x01, 0x01
        /*0010*/ 	.byte	0x02, 0x03, 0x00, 0x00, 0x02, 0x06, 0x01, 0x00, 0x04, 0x0b, 0x08, 0x00, 0x01, 0x00, 0x00, 0x00
        /*0020*/ 	.byte	0x00, 0x00, 0x00, 0x00


//--------------------- .nv.info._Z10initializePfS_ii --------------------------
	.section	.nv.info._Z10initializePfS_ii,"",@"SHT_CUDA_INFO"
	.sectionflags	@""
	.align	4


	//----- nvinfo : EIATTR_CUDA_API_VERSION
	.align		4
        /*0000*/ 	.byte	0x04, 0x37
        /*0002*/ 	.short	(.L_80 - .L_79)
.L_79:
        /*0004*/ 	.word	0x00000082


	//----- nvinfo : EIATTR_KPARAM_INFO
	.align		4
.L_80:
        /*0008*/ 	.byte	0x04, 0x17
        /*000a*/ 	.short	(.L_82 - .L_81)
.L_81:
        /*000c*/ 	.word	0x00000000
        /*0010*/ 	.short	0x0003
        /*0012*/ 	.short	0x0014
        /*0014*/ 	.byte	0x00, 0xf0, 0x11, 0x00


	//----- nvinfo : EIATTR_KPARAM_INFO
	.align		4
.L_82:
        /*0018*/ 	.byte	0x04, 0x17
        /*001a*/ 	.short	(.L_84 - .L_83)
.L_83:
        /*001c*/ 	.word	0x00000000
        /*0020*/ 	.short	0x0002
        /*0022*/ 	.short	0x0010
        /*0024*/ 	.byte	0x00, 0xf0, 0x11, 0x00


	//----- nvinfo : EIATTR_KPARAM_INFO
	.align		4
.L_84:
        /*0028*/ 	.byte	0x04, 0x17
        /*002a*/ 	.short	(.L_86 - .L_85)
.L_85:
        /*002c*/ 	.word	0x00000000
        /*0030*/ 	.short	0x0001
        /*0032*/ 	.short	0x0008
        /*0034*/ 	.byte	0x00, 0xf5, 0x21, 0x00


	//----- nvinfo : EIATTR_KPARAM_INFO
	.align		4
.L_86:
        /*0038*/ 	.byte	0x04, 0x17
        /*003a*/ 	.short	(.L_88 - .L_87)
.L_87:
        /*003c*/ 	.word	0x00000000
        /*0040*/ 	.short	0x0000
        /*0042*/ 	.short	0x0000
        /*0044*/ 	.byte	0x00, 0xf5, 0x21, 0x00


	//----- nvinfo : EIATTR_SPARSE_MMA_MASK
	.align		4
.L_88:
        /*0048*/ 	.byte	0x03, 0x50
        /*004a*/ 	.short	0x0000


	//----- nvinfo : EIATTR_MAXREG_COUNT
	.align		4
        /*004c*/ 	.byte	0x03, 0x1b
        /*004e*/ 	.short	0x00ff


	//----- nvinfo : EIATTR_MERCURY_ISA_VERSION
	.align		4
        /*0050*/ 	.byte	0x03, 0x5f
        /*0052*/ 	.short	0x0101


	//----- nvinfo : EIATTR_VRC_CTA_INIT_COUNT
	.align		4
        /*0054*/ 	.byte	0x02, 0x4a
	.zero		1
	.zero		1


	//----- nvinfo : EIATTR_EXIT_INSTR_OFFSETS
	.align		4
        /*0058*/ 	.byte	0x04, 0x1c
        /*005a*/ 	.short	(.L_90 - .L_89)


	//   ....[0]....
.L_89:
        /*005c*/ 	.word	0x000000d0


	//   ....[1]....
        /*0060*/ 	.word	0x00000140


	//   ....[2]....
        /*0064*/ 	.word	0x00000300


	//   ....[3]....
        /*0068*/ 	.word	0x000003d0


	//   ....[4]....
        /*006c*/ 	.word	0x00000460


	//   ....[5]....
        /*0070*/ 	.word	0x000004c0


	//----- nvinfo : EIATTR_CBANK_PARAM_SIZE
	.align		4
.L_90:
        /*0074*/ 	.byte	0x03, 0x19
        /*0076*/ 	.short	0x0018


	//----- nvinfo : EIATTR_PARAM_CBANK
	.align		4
        /*0078*/ 	.byte	0x04, 0x0a
        /*007a*/ 	.short	(.L_92 - .L_91)
	.align		4
.L_91:
        /*007c*/ 	.word	index@(.nv.constant0._Z10initializePfS_ii)
        /*0080*/ 	.short	0x0380
        /*0082*/ 	.short	0x0018


	//----- nvinfo : EIATTR_SW_WAR
	.align		4
.L_92:
        /*0084*/ 	.byte	0x04, 0x36
        /*0086*/ 	.short	(.L_94 - .L_93)
.L_93:
        /*0088*/ 	.word	0x00000008
.L_94:


//--------------------- .nv.info._Z15initialize_gradPfii --------------------------
	.section	.nv.info._Z15initialize_gradPfii,"",@"SHT_CUDA_INFO"
	.sectionflags	@""
	.align	4


	//----- nvinfo : EIATTR_CUDA_API_VERSION
	.align		4
        /*0000*/ 	.byte	0x04, 0x37
        /*0002*/ 	.short	(.L_96 - .L_95)
.L_95:
        /*0004*/ 	.word	0x00000082


	//----- nvinfo : EIATTR_KPARAM_INFO
	.align		4
.L_96:
        /*0008*/ 	.byte	0x04, 0x17
        /*000a*/ 	.short	(.L_98 - .L_97)
.L_97:
        /*000c*/ 	.word	0x00000000
        /*0010*/ 	.short	0x0002
        /*0012*/ 	.short	0x000c
        /*0014*/ 	.byte	0x00, 0xf0, 0x11, 0x00


	//----- nvinfo : EIATTR_KPARAM_INFO
	.align		4
.L_98:
        /*0018*/ 	.byte	0x04, 0x17
        /*001a*/ 	.short	(.L_100 - .L_99)
.L_99:
        /*001c*/ 	.word	0x00000000
        /*0020*/ 	.short	0x0001
        /*0022*/ 	.short	0x0008
        /*0024*/ 	.byte	0x00, 0xf0, 0x11, 0x00


	//----- nvinfo : EIATTR_KPARAM_INFO
	.align		4
.L_100:
        /*0028*/ 	.byte	0x04, 0x17
        /*002a*/ 	.short	(.L_102 - .L_101)
.L_101:
        /*002c*/ 	.word	0x00000000
        /*0030*/ 	.short	0x0000
        /*0032*/ 	.short	0x0000
        /*0034*/ 	.byte	0x00, 0xf5, 0x21, 0x00


	//----- nvinfo : EIATTR_SPARSE_MMA_MASK
	.align		4
.L_102:
        /*0038*/ 	.byte	0x03, 0x50
        /*003a*/ 	.short	0x0000


	//----- nvinfo : EIATTR_MAXREG_COUNT
	.align		4
        /*003c*/ 	.byte	0x03, 0x1b
        /*003e*/ 	.short	0x00ff


	//----- nvinfo : EIATTR_MERCURY_ISA_VERSION
	.align		4
        /*0040*/ 	.byte	0x03, 0x5f
        /*0042*/ 	.short	0x0101


	//----- nvinfo : EIATTR_VRC_CTA_INIT_COUNT
	.align		4
        /*0044*/ 	.byte	0x02, 0x4a
	.zero		1
	.zero		1


	//----- nvinfo : EIATTR_EXIT_INSTR_OFFSETS
	.align		4
        /*0048*/ 	.byte	0x04, 0x1c
        /*004a*/ 	.short	(.L_104 - .L_103)


	//   ....[0]....
.L_103:
        /*004c*/ 	.word	0x000000e0


	//   ....[1]....
        /*0050*/ 	.word	0x000002b0


	//   ....[2]....
        /*0054*/ 	.word	0x00000380


	//   ....[3]....
        /*0058*/ 	.word	0x00000410


	//   ....[4]....
        /*005c*/ 	.word	0x00000470


	//----- nvinfo : EIATTR_CBANK_PARAM_SIZE
	.align		4
.L_104:
        /*0060*/ 	.byte	0x03, 0x19
        /*0062*/ 	.short	0x0010


	//----- nvinfo : EIATTR_PARAM_CBANK
	.align		4
        /*0064*/ 	.byte	0x04, 0x0a
        /*0066*/ 	.short	(.L_106 - .L_105)
	.align		4
.L_105:
        /*0068*/ 	.word	index@(.nv.constant0._Z15initialize_gradPfii)
        /*006c*/ 	.short	0x0380
        /*006e*/ 	.short	0x0010


	//----- nvinfo : EIATTR_SW_WAR
	.align		4
.L_106:
        /*0070*/ 	.byte	0x04, 0x36
        /*0072*/ 	.short	(.L_108 - .L_107)
.L_107:
        /*0074*/ 	.word	0x00000008
.L_108:


//--------------------- .nv.info._Z13initialize_dzPfii --------------------------
	.section	.nv.info._Z13initialize_dzPfii,"",@"SHT_CUDA_INFO"
	.sectionflags	@""
	.align	4


	//----- nvinfo : EIATTR_CUDA_API_VERSION
	.align		4
        /*0000*/ 	.byte	0x04, 0x37
        /*0002*/ 	.short	(.L_110 - .L_109)
.L_109:
        /*0004*/ 	.word	0x00000082


	//----- nvinfo : EIATTR_KPARAM_INFO
	.align		4
.L_110:
        /*0008*/ 	.byte	0x04, 0x17
        /*000a*/ 	.short	(.L_112 - .L_111)
.L_111:
        /*000c*/ 	.word	0x00000000
        /*0010*/ 	.short	0x0002
        /*0012*/ 	.short	0x000c
        /*0014*/ 	.byte	0x00, 0xf0, 0x11, 0x00


	//----- nvinfo : EIATTR_KPARAM_INFO
	.align		4
.L_112:
        /*0018*/ 	.byte	0x04, 0x17
        /*001a*/ 	.short	(.L_114 - .L_113)
.L_113:
        /*001c*/ 	.word	0x00000000
        /*0020*/ 	.short	0x0001
        /*0022*/ 	.short	0x0008
        /*0024*/ 	.byte	0x00, 0xf0, 0x11, 0x00


	//----- nvinfo : EIATTR_KPARAM_INFO
	.align		4
.L_114:
        /*0028*/ 	.byte	0x04, 0x17
        /*002a*/ 	.short	(.L_116 - .L_115)
.L_115:
        /*002c*/ 	.word	0x00000000
        /*0030*/ 	.short	0x0000
        /*0032*/ 	.short	0x0000
        /*0034*/ 	.byte	0x00, 0xf5, 0x21, 0x00


	//----- nvinfo : EIATTR_SPARSE_MMA_MASK
	.align		4
.L_116:
        /*0038*/ 	.byte	0x03, 0x50
        /*003a*/ 	.short	0x0000


	//----- nvinfo : EIATTR_MAXREG_COUNT
	.align		4
        /*003c*/ 	.byte	0x03, 0x1b
        /*003e*/ 	.short	0x00ff


	//----- nvinfo : EIATTR_MERCURY_ISA_VERSION
	.align		4
        /*0040*/ 	.byte	0x03, 0x5f
        /*0042*/ 	.short	0x0101


	//----- nvinfo : EIATTR_VRC_CTA_INIT_COUNT
	.align		4
        /*0044*/ 	.byte	0x02, 0x4a
	.zero		1
	.zero		1


	//----- nvinfo : EIATTR_EXIT_INSTR_OFFSETS
	.align		4
        /*0048*/ 	.byte	0x04, 0x1c
        /*004a*/ 	.short	(.L_118 - .L_117)


	//   ....[0]....
.L_117:
        /*004c*/ 	.word	0x000000e0


	//   ....[1]....
        /*0050*/ 	.word	0x000002b0


	//   ....[2]....
        /*0054*/ 	.word	0x00000380


	//   ....[3]....
        /*0058*/ 	.word	0x00000410


	//   ....[4]....
        /*005c*/ 	.word	0x00000470


	//----- nvinfo : EIATTR_CBANK_PARAM_SIZE
	.align		4
.L_118:
        /*0060*/ 	.byte	0x03, 0x19
        /*0062*/ 	.short	0x0010


	//----- nvinfo : EIATTR_PARAM_CBANK
	.align		4
        /*0064*/ 	.byte	0x04, 0x0a
        /*0066*/ 	.short	(.L_120 - .L_119)
	.align		4
.L_119:
        /*0068*/ 	.word	index@(.nv.constant0._Z13initialize_dzPfii)
        /*006c*/ 	.short	0x0380
        /*006e*/ 	.short	0x0010


	//----- nvinfo : EIATTR_SW_WAR
	.align		4
.L_120:
        /*0070*/ 	.byte	0x04, 0x36
        /*0072*/ 	.short	(.L_122 - .L_121)
.L_121:
        /*0074*/ 	.word	0x00000008
.L_122:


//--------------------- .nv.info._Z13weight_updatePfS_iif --------------------------
	.section	.nv.info._Z13weight_updatePfS_iif,"",@"SHT_CUDA_INFO"
	.sectionflags	@""
	.align	4


	//----- nvinfo : EIATTR_CUDA_API_VERSION
	.align		4
        /*0000*/ 	.byte	0x04, 0x37
        /*0002*/ 	.short	(.L_124 - .L_123)
.L_123:
        /*0004*/ 	.word	0x00000082


	//----- nvinfo : EIATTR_KPARAM_INFO
	.align		4
.L_124:
        /*0008*/ 	.byte	0x04, 0x17
        /*000a*/ 	.short	(.L_126 - .L_125)
.L_125:
        /*000c*/ 	.word	0x00000000
        /*0010*/ 	.short	0x0004
        /*0012*/ 	.short	0x0018
        /*0014*/ 	.byte	0x00, 0xf0, 0x11, 0x00


	//----- nvinfo : EIATTR_KPARAM_INFO
	.align		4
.L_126:
        /*0018*/ 	.byte	0x04, 0x17
        /*001a*/ 	.short	(.L_128 - .L_127)
.L_127:
        /*001c*/ 	.word	0x00000000
        /*0020*/ 	.short	0x0003
        /*0022*/ 	.short	0x0014
        /*0024*/ 	.byte	0x00, 0xf0, 0x11, 0x00


	//----- nvinfo : EIATTR_KPARAM_INFO
	.align		4
.L_128:
        /*0028*/ 	.byte	0x04, 0x17
        /*002a*/ 	.short	(.L_130 - .L_129)
.L_129:
        /*002c*/ 	.word	0x00000000
        /*0030*/ 	.short	0x0002
        /*0032*/ 	.short	0x0010
        /*0034*/ 	.byte	0x00, 0xf0, 0x11, 0x00


	//----- nvinfo : EIATTR_KPARAM_INFO
	.align		4
.L_130:
        /*0038*/ 	.byte	0x04, 0x17
        /*003a*/ 	.short	(.L_132 - .L_131)
.L_131:
        /*003c*/ 	.word	0x00000000
        /*0040*/ 	.short	0x0001
        /*0042*/ 	.short	0x0008
        /*0044*/ 	.byte	0x00, 0xf5, 0x21, 0x00


	//----- nvinfo : EIATTR_KPARAM_INFO
	.align		4
.L_132:
        /*0048*/ 	.byte	0x04, 0x17
        /*004a*/ 	.short	(.L_134 - .L_133)
.L_133:
        /*004c*/ 	.word	0x00000000
        /*0050*/ 	.short	0x0000
        /*0052*/ 	.short	0x0000
        /*0054*/ 	.byte	0x00, 0xf5, 0x21, 0x00


	//----- nvinfo : EIATTR_SPARSE_MMA_MASK
	.align		4
.L_134:
        /*0058*/ 	.byte	0x03, 0x50
        /*005a*/ 	.short	0x0000


	//----- nvinfo : EIATTR_MAXREG_COUNT
	.align		4
        /*005c*/ 	.byte	0x03, 0x1b
        /*005e*/ 	.short	0x00ff


	//----- nvinfo : EIATTR_MERCURY_ISA_VERSION
	.align		4
        /*0060*/ 	.byte	0x03, 0x5f
        /*0062*/ 	.short	0x0101


	//----- nvinfo : EIATTR_VRC_CTA_INIT_COUNT
	.align		4
        /*0064*/ 	.byte	0x02, 0x4a
	.zero		1
	.zero		1


	//----- nvinfo : EIATTR_EXIT_INSTR_OFFSETS
	.align		4
        /*0068*/ 	.byte	0x04, 0x1c
        /*006a*/ 	.short	(.L_136 - .L_135)


	//   ....[0]....
.L_135:
        /*006c*/ 	.word	0x000000e0


	//   ....[1]....
        /*0070*/ 	.word	0x00000bd0


	//   ....[2]....
        /*0074*/ 	.word	0x00001170


	//   ....[3]....
        /*0078*/ 	.word	0x000014a0


	//   ....[4]....
        /*007c*/ 	.word	0x00001640


	//----- nvinfo : EIATTR_CRS_STACK_SIZE
	.align		4
.L_136:
        /*0080*/ 	.byte	0x04, 0x1e
        /*0082*/ 	.short	(.L_138 - .L_137)
.L_137:
        /*0084*/ 	.word	0x00000000


	//----- nvinfo : EIATTR_CBANK_PARAM_SIZE
	.align		4
.L_138:
        /*0088*/ 	.byte	0x03, 0x19
        /*008a*/ 	.short	0x001c


	//----- nvinfo : EIATTR_PARAM_CBANK
	.align		4
        /*008c*/ 	.byte	0x04, 0x0a
        /*008e*/ 	.short	(.L_140 - .L_139)
	.align		4
.L_139:
        /*0090*/ 	.word	index@(.nv.constant0._Z13weight_updatePfS_iif)
        /*0094*/ 	.short	0x0380
        /*0096*/ 	.short	0x001c


	//----- nvinfo : EIATTR_SW_WAR
	.align		4
.L_140:
        /*0098*/ 	.byte	0x04, 0x36
        /*009a*/ 	.short	(.L_142 - .L_141)
.L_141:
        /*009c*/ 	.word	0x00000008
.L_142:


//--------------------- .nv.info._Z4gradPfS_S_iii --------------------------
	.section	.nv.info._Z4gradPfS_S_iii,"",@"SHT_CUDA_INFO"
	.sectionflags	@""
	.align	4


	//----- nvinfo : EIATTR_CUDA_API_VERSION
	.align		4
        /*0000*/ 	.byte	0x04, 0x37
        /*0002*/ 	.short	(.L_144 - .L_143)
.L_143:
        /*0004*/ 	.word	0x00000082


	//----- nvinfo : EIATTR_KPARAM_INFO
	.align		4
.L_144:
        /*0008*/ 	.byte	0x04, 0x17
        /*000a*/ 	.short	(.L_146 - .L_145)
.L_145:
        /*000c*/ 	.word	0x00000000
        /*0010*/ 	.short	0x0005
        /*0012*/ 	.short	0x0020
        /*0014*/ 	.byte	0x00, 0xf0, 0x11, 0x00


	//----- nvinfo : EIATTR_KPARAM_INFO
	.align		4
.L_146:
        /*0018*/ 	.byte	0x04, 0x17
        /*001a*/ 	.short	(.L_148 - .L_147)
.L_147:
        /*001c*/ 	.word	0x00000000
        /*0020*/ 	.short	0x0004
        /*0022*/ 	.short	0x001c
        /*0024*/ 	.byte	0x00, 0xf0, 0x11, 0x00


	//----- nvinfo : EIATTR_KPARAM_INFO
	.align		4
.L_148:
        /*0028*/ 	.byte	0x04, 0x17
        /*002a*/ 	.short	(.L_150 - .L_149)
.L_149:
        /*002c*/ 	.word	0x00000000
        /*0030*/ 	.short	0x0003
        /*0032*/ 	.short	0x0018
        /*0034*/ 	.byte	0x00, 0xf0, 0x11, 0x00


	//----- nvinfo : EIATTR_KPARAM_INFO
	.align		4
.L_150:
        /*0038*/ 	.byte	0x04, 0x17
        /*003a*/ 	.short	(.L_152 - .L_151)
.L_151:
        /*003c*/ 	.word	0x00000000
        /*0040*/ 	.short	0x0002
        /*0042*/ 	.short	0x0010
        /*0044*/ 	.byte	0x00, 0xf5, 0x21, 0x00


	//----- nvinfo : EIATTR_KPARAM_INFO
	.align		4
.L_152:
        /*0048*/ 	.byte	0x04, 0x17
        /*004a*/ 	.short	(.L_154 - .L_153)
.L_153:
        /*004c*/ 	.word	0x00000000
        /*0050*/ 	.short	0x0001
        /*0052*/ 	.short	0x0008
        /*0054*/ 	.byte	0x00, 0xf5, 0x21, 0x00


	//----- nvinfo : EIATTR_KPARAM_INFO
	.align		4
.L_154:
        /*0058*/ 	.byte	0x04, 0x17
        /*005a*/ 	.short	(.L_156 - .L_155)
.L_155:
        /*005c*/ 	.word	0x00000000
        /*0060*/ 	.short	0x0000
        /*0062*/ 	.short	0x0000
        /*0064*/ 	.byte	0x00, 0xf5, 0x21, 0x00


	//----- nvinfo : EIATTR_SPARSE_MMA_MASK
	.align		4
.L_156:
        /*0068*/ 	.byte	0x03, 0x50
        /*006a*/ 	.short	0x0000


	//----- nvinfo : EIATTR_MAXREG_COUNT
	.align		4
        /*006c*/ 	.byte	0x03, 0x1b
        /*006e*/ 	.short	0x00ff


	//----- nvinfo : EIATTR_MERCURY_ISA_VERSION
	.align		4
        /*0070*/ 	.byte	0x03, 0x5f
        /*0072*/ 	.short	0x0101


	//----- nvinfo : EIATTR_VRC_CTA_INIT_COUNT
	.align		4
        /*0074*/ 	.byte	0x02, 0x4a
	.zero		1
	.zero		1


	//----- nvinfo : EIATTR_EXIT_INSTR_OFFSETS
	.align		4
        /*0078*/ 	.byte	0x04, 0x1c
        /*007a*/ 	.short	(.L_158 - .L_157)


	//   ....[0]....
.L_157:
        /*007c*/ 	.word	0x00000100


	//   ....[1]....
        /*0080*/ 	.word	0x00000140


	//   ....[2]....
        /*0084*/ 	.word	0x00000dc0


	//----- nvinfo : EIATTR_CBANK_PARAM_SIZE
	.align		4
.L_158:
        /*0088*/ 	.byte	0x03, 0x19
        /*008a*/ 	.short	0x0024


	//----- nvinfo : EIATTR_PARAM_CBANK
	.align		4
        /*008c*/ 	.byte	0x04, 0x0a
        /*008e*/ 	.short	(.L_160 - .L_159)
	.align		4
.L_159:
        /*0090*/ 	.word	index@(.nv.constant0._Z4gradPfS_S_iii)
        /*0094*/ 	.short	0x0380
        /*0096*/ 	.short	0x0024


	//----- nvinfo : EIATTR_SW_WAR
	.align		4
.L_160:
        /*0098*/ 	.byte	0x04, 0x36
        /*009a*/ 	.short	(.L_162 - .L_161)
.L_161:
        /*009c*/ 	.word	0x00000008
.L_162:


//--------------------- .nv.info._Z2dzPfS_S_ii    --------------------------
	.section	.nv.info._Z2dzPfS_S_ii,"",@"SHT_CUDA_INFO"
	.sectionflags	@""
	.align	4


	//----- nvinfo : EIATTR_CUDA_API_VERSION
	.align		4
        /*0000*/ 	.byte	0x04, 0x37
        /*0002*/ 	.short	(.L_164 - .L_163)
.L_163:
        /*0004*/ 	.word	0x00000082


	//----- nvinfo : EIATTR_KPARAM_INFO
	.align		4
.L_164:
        /*0008*/ 	.byte	0x04, 0x17
        /*000a*/ 	.short	(.L_166 - .L_165)
.L_165:
        /*000c*/ 	.word	0x00000000
        /*0010*/ 	.short	0x0004
        /*0012*/ 	.short	0x001c
        /*0014*/ 	.byte	0x00, 0xf0, 0x11, 0x00


	//----- nvinfo : EIATTR_KPARAM_INFO
	.align		4
.L_166:
        /*0018*/ 	.byte	0x04, 0x17
        /*001a*/ 	.short	(.L_168 - .L_167)
.L_167:
        /*001c*/ 	.word	0x00000000
        /*0020*/ 	.short	0x0003
        /*0022*/ 	.short	0x0018
        /*0024*/ 	.byte	0x00, 0xf0, 0x11, 0x00


	//----- nvinfo : EIATTR_KPARAM_INFO
	.align		4
.L_168:
        /*0028*/ 	.byte	0x04, 0x17
        /*002a*/ 	.short	(.L_170 - .L_169)
.L_169:
        /*002c*/ 	.word	0x00000000
        /*0030*/ 	.short	0x0002
        /*0032*/ 	.short	0x0010
        /*0034*/ 	.byte	0x00, 0xf5, 0x21, 0x00


	//----- nvinfo : EIATTR_KPARAM_INFO
	.align		4
.L_170:
        /*0038*/ 	.byte	0x04, 0x17
        /*003a*/ 	.short	(.L_172 - .L_171)
.L_171:
        /*003c*/ 	.word	0x00000000
        /*0040*/ 	.short	0x0001
        /*0042*/ 	.short	0x0008
        /*0044*/ 	.byte	0x00, 0xf5, 0x21, 0x00


	//----- nvinfo : EIATTR_KPARAM_INFO
	.align		4
.L_172:
        /*0048*/ 	.byte	0x04, 0x17
        /*004a*/ 	.short	(.L_174 - .L_173)
.L_173:
        /*004c*/ 	.word	0x00000000
        /*0050*/ 	.short	0x0000
        /*0052*/ 	.short	0x0000
        /*0054*/ 	.byte	0x00, 0xf5, 0x21, 0x00


	//----- nvinfo : EIATTR_SPARSE_MMA_MASK
	.align		4
.L_174:
        /*0058*/ 	.byte	0x03, 0x50
        /*005a*/ 	.short	0x0000


	//----- nvinfo : EIATTR_MAXREG_COUNT
	.align		4
        /*005c*/ 	.byte	0x03, 0x1b
        /*005e*/ 	.short	0x00ff


	//----- nvinfo : EIATTR_MERCURY_ISA_VERSION
	.align		4
        /*0060*/ 	.byte	0x03, 0x5f
        /*0062*/ 	.short	0x0101


	//----- nvinfo : EIATTR_VRC_CTA_INIT_COUNT
	.align		4
        /*0064*/ 	.byte	0x02, 0x4a
	.zero		1
	.zero		1


	//----- nvinfo : EIATTR_EXIT_INSTR_OFFSETS
	.align		4
        /*0068*/ 	.byte	0x04, 0x1c
        /*006a*/ 	.short	(.L_176 - .L_175)


	//   ....[0]....
.L_175:
        /*006c*/ 	.word	0x000000e0


	//   ....[1]....
        /*0070*/ 	.word	0x000006e0


	//   ....[2]....
        /*0074*/ 	.word	0x000009b0


	//   ....[3]....
        /*0078*/ 	.word	0x00000b80


	//   ....[4]....
        /*007c*/ 	.word	0x00000c90


	//----- nvinfo : EIATTR_CBANK_PARAM_SIZE
	.align		4
.L_176:
        /*0080*/ 	.byte	0x03, 0x19
        /*0082*/ 	.short	0x0020


	//----- nvinfo : EIATTR_PARAM_CBANK
	.align		4
        /*0084*/ 	.byte	0x04, 0x0a
        /*0086*/ 	.short	(.L_178 - .L_177)
	.align		4
.L_177:
        /*0088*/ 	.word	index@(.nv.constant0._Z2dzPfS_S_ii)
        /*008c*/ 	.short	0x0380
        /*008e*/ 	.short	0x0020


	//----- nvinfo : EIATTR_SW_WAR
	.align		4
.L_178:
        /*0090*/ 	.byte	0x04, 0x36
        /*0092*/ 	.short	(.L_180 - .L_179)
.L_179:
        /*0094*/ 	.word	0x00000008
.L_180:


//--------------------- .nv.info._Z7softmaxPfS_S_ii --------------------------
	.section	.nv.info._Z7softmaxPfS_S_ii,"",@"SHT_CUDA_INFO"
	.sectionflags	@""
	.align	4


	//----- nvinfo : EIATTR_CUDA_API_VERSION
	.align		4
        /*0000*/ 	.byte	0x04, 0x37
        /*0002*/ 	.short	(.L_182 - .L_181)
.L_181:
        /*0004*/ 	.word	0x00000082


	//----- nvinfo : EIATTR_KPARAM_INFO
	.align		4
.L_182:
        /*0008*/ 	.byte	0x04, 0x17
        /*000a*/ 	.short	(.L_184 - .L_183)
.L_183:
        /*000c*/ 	.word	0x00000000
        /*0010*/ 	.short	0x0004
        /*0012*/ 	.short	0x001c
        /*0014*/ 	.byte	0x00, 0xf0, 0x11, 0x00


	//----- nvinfo : EIATTR_KPARAM_INFO
	.align		4
.L_184:
        /*0018*/ 	.byte	0x04, 0x17
        /*001a*/ 	.short	(.L_186 - .L_185)
.L_185:
        /*001c*/ 	.word	0x00000000
        /*0020*/ 	.short	0x0003
        /*0022*/ 	.short	0x0018
        /*0024*/ 	.byte	0x00, 0xf0, 0x11, 0x00


	//----- nvinfo : EIATTR_KPARAM_INFO
	.align		4
.L_186:
        /*0028*/ 	.byte	0x04, 0x17
        /*002a*/ 	.short	(.L_188 - .L_187)
.L_187:
        /*002c*/ 	.word	0x00000000
        /*0030*/ 	.short	0x0002
        /*0032*/ 	.short	0x0010
        /*0034*/ 	.byte	0x00, 0xf5, 0x21, 0x00


	//----- nvinfo : EIATTR_KPARAM_INFO
	.align		4
.L_188:
        /*0038*/ 	.byte	0x04, 0x17
        /*003a*/ 	.short	(.L_190 - .L_189)
.L_189:
        /*003c*/ 	.word	0x00000000
        /*0040*/ 	.short	0x0001
        /*0042*/ 	.short	0x0008
        /*0044*/ 	.byte	0x00, 0xf5, 0x21, 0x00


	//----- nvinfo : EIATTR_KPARAM_INFO
	.align		4
.L_190:
        /*0048*/ 	.byte	0x04, 0x17
        /*004a*/ 	.short	(.L_192 - .L_191)
.L_191:
        /*004c*/ 	.word	0x00000000
        /*0050*/ 	.short	0x0000
        /*0052*/ 	.short	0x0000
        /*0054*/ 	.byte	0x00, 0xf5, 0x21, 0x00


	//----- nvinfo : EIATTR_SPARSE_MMA_MASK
	.align		4
.L_192:
        /*0058*/ 	.byte	0x03, 0x50
        /*005a*/ 	.short	0x0000


	//----- nvinfo : EIATTR_MAXREG_COUNT
	.align		4
        /*005c*/ 	.byte	0x03, 0x1b
        /*005e*/ 	.short	0x00ff


	//----- nvinfo : EIATTR_MERCURY_ISA_VERSION
	.align		4
        /*0060*/ 	.byte	0x03, 0x5f
        /*0062*/ 	.short	0x0101


	//----- nvinfo : EIATTR_VRC_CTA_INIT_COUNT
	.align		4
        /*0064*/ 	.byte	0x02, 0x4a
	.zero		1
	.zero		1


	//----- nvinfo : EIATTR_EXIT_INSTR_OFFSETS
	.align		4
        /*0068*/ 	.byte	0x04, 0x1c
        /*006a*/ 	.short	(.L_194 - .L_193)


	//   ....[0]....
.L_193:
        /*006c*/ 	.word	0x000000e0


	//   ....[1]....
        /*0070*/ 	.word	0x00000fa0


	//   ....[2]....
        /*0074*/ 	.word	0x000016e0


	//   ....[3]....
        /*0078*/ 	.word	0x00001ae0


	//   ....[4]....
        /*007c*/ 	.word	0x00001ce0


	//----- nvinfo : EIATTR_CRS_STACK_SIZE
	.align		4
.L_194:
        /*0080*/ 	.byte	0x04, 0x1e
        /*0082*/ 	.short	(.L_196 - .L_195)
.L_195:
        /*0084*/ 	.word	0x00000000


	//----- nvinfo : EIATTR_CBANK_PARAM_SIZE
	.align		4
.L_196:
        /*0088*/ 	.byte	0x03, 0x19
        /*008a*/ 	.short	0x0020


	//----- nvinfo : EIATTR_PARAM_CBANK
	.align		4
        /*008c*/ 	.byte	0x04, 0x0a
        /*008e*/ 	.short	(.L_198 - .L_197)
	.align		4
.L_197:
        /*0090*/ 	.word	index@(.nv.constant0._Z7softmaxPfS_S_ii)
        /*0094*/ 	.short	0x0380
        /*0096*/ 	.short	0x0020


	//----- nvinfo : EIATTR_SW_WAR
	.align		4
.L_198:
        /*0098*/ 	.byte	0x04, 0x36
        /*009a*/ 	.short	(.L_200 - .L_199)
.L_199:
        /*009c*/ 	.word	0x00000008
.L_200:


//--------------------- .nv.info._Z9normalizePfS_ii --------------------------
	.section	.nv.info._Z9normalizePfS_ii,"",@"SHT_CUDA_INFO"
	.sectionflags	@""
	.align	4


	//----- nvinfo : EIATTR_CUDA_API_VERSION
	.align		4
        /*0000*/ 	.byte	0x04, 0x37
        /*0002*/ 	.short	(.L_202 - .L_201)
.L_201:
        /*0004*/ 	.word	0x00000082


	//----- nvinfo : EIATTR_KPARAM_INFO
	.align		4
.L_202:
        /*0008*/ 	.byte	0x04, 0x17
        /*000a*/ 	.short	(.L_204 - .L_203)
.L_203:
        /*000c*/ 	.word	0x00000000
        /*0010*/ 	.short	0x0003
        /*0012*/ 	.short	0x0014
        /*0014*/ 	.byte	0x00, 0xf0, 0x11, 0x00


	//----- nvinfo : EIATTR_KPARAM_INFO
	.align		4
.L_204:
        /*0018*/ 	.byte	0x04, 0x17
        /*001a*/ 	.short	(.L_206 - .L_205)
.L_205:
        /*001c*/ 	.word	0x00000000
        /*0020*/ 	.short	0x0002
        /*0022*/ 	.short	0x0010
        /*0024*/ 	.byte	0x00, 0xf0, 0x11, 0x00


	//----- nvinfo : EIATTR_KPARAM_INFO
	.align		4
.L_206:
        /*0028*/ 	.byte	0x04, 0x17
        /*002a*/ 	.short	(.L_208 - .L_207)
.L_207:
        /*002c*/ 	.word	0x00000000
        /*0030*/ 	.short	0x0001
        /*0032*/ 	.short	0x0008
        /*0034*/ 	.byte	0x00, 0xf5, 0x21, 0x00


	//----- nvinfo : EIATTR_KPARAM_INFO
	.align		4
.L_208:
        /*0038*/ 	.byte	0x04, 0x17
        /*003a*/ 	.short	(.L_210 - .L_209)
.L_209:
        /*003c*/ 	.word	0x00000000
        /*0040*/ 	.short	0x0000
        /*0042*/ 	.short	0x0000
        /*0044*/ 	.byte	0x00, 0xf5, 0x21, 0x00


	//----- nvinfo : EIATTR_SPARSE_MMA_MASK
	.align		4
.L_210:
        /*0048*/ 	.byte	0x03, 0x50
        /*004a*/ 	.short	0x0000


	//----- nvinfo : EIATTR_MAXREG_COUNT
	.align		4
        /*004c*/ 	.byte	0x03, 0x1b
        /*004e*/ 	.short	0x00ff


	//----- nvinfo : EIATTR_MERCURY_ISA_VERSION
	.align		4
        /*0050*/ 	.byte	0x03, 0x5f
        /*0052*/ 	.short	0x0101


	//----- nvinfo : EIATTR_VRC_CTA_INIT_COUNT
	.align		4
        /*0054*/ 	.byte	0x02, 0x4a
	.zero		1
	.zero		1


	//----- nvinfo : EIATTR_EXIT_INSTR_OFFSETS
	.align		4
        /*0058*/ 	.byte	0x04, 0x1c
        /*005a*/ 	.short	(.L_212 - .L_211)


	//   ....[0]....
.L_211:
        /*005c*/ 	.word	0x000000e0


	//   ....[1]....
        /*0060*/ 	.word	0x00000650


	//   ....[2]....
        /*0064*/ 	.word	0x000008e0


	//   ....[3]....
        /*0068*/ 	.word	0x00000a70


	//   ....[4]....
        /*006c*/ 	.word	0x00000b40


	//----- nvinfo : EIATTR_CBANK_PARAM_SIZE
	.align		4
.L_212:
        /*0070*/ 	.byte	0x03, 0x19
        /*0072*/ 	.short	0x0018


	//----- nvinfo : EIATTR_PARAM_CBANK
	.align		4
        /*0074*/ 	.byte	0x04, 0x0a
        /*0076*/ 	.short	(.L_214 - .L_213)
	.align		4
.L_213:
        /*0078*/ 	.word	index@(.nv.constant0._Z9normalizePfS_ii)
        /*007c*/ 	.short	0x0380
        /*007e*/ 	.short	0x0018


	//----- nvinfo : EIATTR_SW_WAR
	.align		4
.L_214:
        /*0080*/ 	.byte	0x04, 0x36
        /*0082*/ 	.short	(.L_216 - .L_215)
.L_215:
        /*0084*/ 	.word	0x00000008
.L_216:


//--------------------- .nv.info._Z3maxPfS_ii     --------------------------
	.section	.nv.info._Z3maxPfS_ii,"",@"SHT_CUDA_INFO"
	.sectionflags	@""
	.align	4


	//----- nvinfo : EIATTR_CUDA_API_VERSION
	.align		4
        /*0000*/ 	.byte	0x04, 0x37
        /*0002*/ 	.short	(.L_218 - .L_217)
.L_217:
        /*0004*/ 	.word	0x00000082


	//----- nvinfo : EIATTR_KPARAM_INFO
	.align		4
.L_218:
        /*0008*/ 	.byte	0x04, 0x17
        /*000a*/ 	.short	(.L_220 - .L_219)
.L_219:
        /*000c*/ 	.word	0x00000000
        /*0010*/ 	.short	0x0003
        /*0012*/ 	.short	0x0014
        /*0014*/ 	.byte	0x00, 0xf0, 0x11, 0x00


	//----- nvinfo : EIATTR_KPARAM_INFO
	.align		4
.L_220:
        /*0018*/ 	.byte	0x04, 0x17
        /*001a*/ 	.short	(.L_222 - .L_221)
.L_221:
        /*001c*/ 	.word	0x00000000
        /*0020*/ 	.short	0x0002
        /*0022*/ 	.short	0x0010
        /*0024*/ 	.byte	0x00, 0xf0, 0x11, 0x00


	//----- nvinfo : EIATTR_KPARAM_INFO
	.align		4
.L_222:
        /*0028*/ 	.byte	0x04, 0x17
        /*002a*/ 	.short	(.L_224 - .L_223)
.L_223:
        /*002c*/ 	.word	0x00000000
        /*0030*/ 	.short	0x0001
        /*0032*/ 	.short	0x0008
        /*0034*/ 	.byte	0x00, 0xf5, 0x21, 0x00


	//----- nvinfo : EIATTR_KPARAM_INFO
	.align		4
.L_224:
        /*0038*/ 	.byte	0x04, 0x17
        /*003a*/ 	.short	(.L_226 - .L_225)
.L_225:
        /*003c*/ 	.word	0x00000000
        /*0040*/ 	.short	0x0000
        /*0042*/ 	.short	0x0000
        /*0044*/ 	.byte	0x00, 0xf5, 0x21, 0x00


	//----- nvinfo : EIATTR_SPARSE_MMA_MASK
	.align		4
.L_226:
        /*0048*/ 	.byte	0x03, 0x50
        /*004a*/ 	.short	0x0000


	//----- nvinfo : EIATTR_MAXREG_COUNT
	.align		4
        /*004c*/ 	.byte	0x03, 0x1b
        /*004e*/ 	.short	0x00ff


	//----- nvinfo : EIATTR_MERCURY_ISA_VERSION
	.align		4
        /*0050*/ 	.byte	0x03, 0x5f
        /*0052*/ 	.short	0x0101


	//----- nvinfo : EIATTR_VRC_CTA_INIT_COUNT
	.align		4
        /*0054*/ 	.byte	0x02, 0x4a
	.zero		1
	.zero		1


	//----- nvinfo : EIATTR_EXIT_INSTR_OFFSETS
	.align		4
        /*0058*/ 	.byte	0x04, 0x1c
        /*005a*/ 	.short	(.L_228 - .L_227)


	//   ....[0]....
.L_227:
        /*005c*/ 	.word	0x000000e0


	//   ....[1]....
        /*0060*/ 	.word	0x00000520


	//   ....[2]....
        /*0064*/ 	.word	0x00000710


	//   ....[3]....
        /*0068*/ 	.word	0x00000830


	//   ....[4]....
        /*006c*/ 	.word	0x00000890


	//   ....[5]....
        /*0070*/ 	.word	0x000008b0


	//----- nvinfo : EIATTR_CBANK_PARAM_SIZE
	.align		4
.L_228:
        /*0074*/ 	.byte	0x03, 0x19
        /*0076*/ 	.short	0x0018


	//----- nvinfo : EIATTR_PARAM_CBANK
	.align		4
        /*0078*/ 	.byte	0x04, 0x0a
        /*007a*/ 	.short	(.L_230 - .L_229)
	.align		4
.L_229:
        /*007c*/ 	.word	index@(.nv.constant0._Z3maxPfS_ii)
        /*0080*/ 	.short	0x0380
        /*0082*/ 	.short	0x0018


	//----- nvinfo : EIATTR_SW_WAR
	.align		4
.L_230:
        /*0084*/ 	.byte	0x04, 0x36
        /*0086*/ 	.short	(.L_232 - .L_231)
.L_231:
        /*0088*/ 	.word	0x00000008
.L_232:


//--------------------- .nv.info._Z11softmax_sumPfS_ii --------------------------
	.section	.nv.info._Z11softmax_sumPfS_ii,"",@"SHT_CUDA_INFO"
	.sectionflags	@""
	.align	4


	//----- nvinfo : EIATTR_CUDA_API_VERSION
	.align		4
        /*0000*/ 	.byte	0x04, 0x37
        /*0002*/ 	.short	(.L_234 - .L_233)
.L_233:
        /*0004*/ 	.word	0x00000082


	//----- nvinfo : EIATTR_KPARAM_INFO
	.align		4
.L_234:
        /*0008*/ 	.byte	0x04, 0x17
        /*000a*/ 	.short	(.L_236 - .L_235)
.L_235:
        /*000c*/ 	.word	0x00000000
        /*0010*/ 	.short	0x0003
        /*0012*/ 	.short	0x0014
        /*0014*/ 	.byte	0x00, 0xf0, 0x11, 0x00


	//----- nvinfo : EIATTR_KPARAM_INFO
	.align		4
.L_236:
        /*0018*/ 	.byte	0x04, 0x17
        /*001a*/ 	.short	(.L_238 - .L_237)
.L_237:
        /*001c*/ 	.word	0x00000000
        /*0020*/ 	.short	0x0002
        /*0022*/ 	.short	0x0010
        /*0024*/ 	.byte	0x00, 0xf0, 0x11, 0x00


	//----- nvinfo : EIATTR_KPARAM_INFO
	.align		4
.L_238:
        /*0028*/ 	.byte	0x04, 0x17
        /*002a*/ 	.short	(.L_240 - .L_239)
.L_239:
        /*002c*/ 	.word	0x00000000
        /*0030*/ 	.short	0x0001
        /*0032*/ 	.short	0x0008
        /*0034*/ 	.byte	0x00, 0xf5, 0x21, 0x00


	//----- nvinfo : EIATTR_KPARAM_INFO
	.align		4
.L_240:
        /*0038*/ 	.byte	0x04, 0x17
        /*003a*/ 	.short	(.L_242 - .L_241)
.L_241:
        /*003c*/ 	.word	0x00000000
        /*0040*/ 	.short	0x0000
        /*0042*/ 	.short	0x0000
        /*0044*/ 	.byte	0x00, 0xf5, 0x21, 0x00


	//----- nvinfo : EIATTR_SPARSE_MMA_MASK
	.align		4
.L_242:
        /*0048*/ 	.byte	0x03, 0x50
        /*004a*/ 	.short	0x0000


	//----- nvinfo : EIATTR_MAXREG_COUNT
	.align		4
        /*004c*/ 	.byte	0x03, 0x1b
        /*004e*/ 	.short	0x00ff


	//----- nvinfo : EIATTR_MERCURY_ISA_VERSION
	.align		4
        /*0050*/ 	.byte	0x03, 0x5f
        /*0052*/ 	.short	0x0101


	//----- nvinfo : EIATTR_VRC_CTA_INIT_COUNT
	.align		4
        /*0054*/ 	.byte	0x02, 0x4a
	.zero		1
	.zero		1


	//----- nvinfo : EIATTR_EXIT_INSTR_OFFSETS
	.align		4
        /*0058*/ 	.byte	0x04, 0x1c
        /*005a*/ 	.short	(.L_244 - .L_243)


	//   ....[0]....
.L_243:
        /*005c*/ 	.word	0x000000e0


	//   ....[1]....
        /*0060*/ 	.word	0x00000780


	//   ....[2]....
        /*0064*/ 	.word	0x00000ab0


	//   ....[3]....
        /*0068*/ 	.word	0x00000ca0


	//   ....[4]....
        /*006c*/ 	.word	0x00000da0


	//----- nvinfo : EIATTR_CBANK_PARAM_SIZE
	.align		4
.L_244:
        /*0070*/ 	.byte	0x03, 0x19
        /*0072*/ 	.short	0x0018


	//----- nvinfo : EIATTR_PARAM_CBANK
	.align		4
        /*0074*/ 	.byte	0x04, 0x0a
        /*0076*/ 	.short	(.L_246 - .L_245)
	.align		4
.L_245:
        /*0078*/ 	.word	index@(.nv.constant0._Z11softmax_sumPfS_ii)
        /*007c*/ 	.short	0x0380
        /*007e*/ 	.short	0x0018


	//----- nvinfo : EIATTR_SW_WAR
	.align		4
.L_246:
        /*0080*/ 	.byte	0x04, 0x36
        /*0082*/ 	.short	(.L_248 - .L_247)
.L_247:
        /*0084*/ 	.word	0x00000008
.L_248:


//--------------------- .nv.info._Z8Mult_GPUPfS_S_iii --------------------------
	.section	.nv.info._Z8Mult_GPUPfS_S_iii,"",@"SHT_CUDA_INFO"
	.sectionflags	@""
	.align	4


	//----- nvinfo : EIATTR_CUDA_API_VERSION
	.align		4
        /*0000*/ 	.byte	0x04, 0x37
        /*0002*/ 	.short	(.L_250 - .L_249)
.L_249:
        /*0004*/ 	.word	0x00000082


	//----- nvinfo : EIATTR_KPARAM_INFO
	.align		4
.L_250:
        /*0008*/ 	.byte	0x04, 0x17
        /*000a*/ 	.short	(.L_252 - .L_251)
.L_251:
        /*000c*/ 	.word	0x00000000
        /*0010*/ 	.short	0x0005
        /*0012*/ 	.short	0x0020
        /*0014*/ 	.byte	0x00, 0xf0, 0x11, 0x00


	//----- nvinfo : EIATTR_KPARAM_INFO
	.align		4
.L_252:
        /*0018*/ 	.byte	0x04, 0x17
        /*001a*/ 	.short	(.L_254 - .L_253)
.L_253:
        /*001c*/ 	.word	0x00000000
        /*0020*/ 	.short	0x0004
        /*0022*/ 	.short	0x001c
        /*0024*/ 	.byte	0x00, 0xf0, 0x11, 0x00


	//----- nvinfo : EIATTR_KPARAM_INFO
	.align		4
.L_254:
        /*0028*/ 	.byte	0x04, 0x17
        /*002a*/ 	.short	(.L_256 - .L_255)
.L_255:
        /*002c*/ 	.word	0x00000000
        /*0030*/ 	.short	0x0003
        /*0032*/ 	.short	0x0018
        /*0034*/ 	.byte	0x00, 0xf0, 0x11, 0x00


	//----- nvinfo : EIATTR_KPARAM_INFO
	.align		4
.L_256:
        /*0038*/ 	.byte	0x04, 0x17
        /*003a*/ 	.short	(.L_258 - .L_257)
.L_257:
        /*003c*/ 	.word	0x00000000
        /*0040*/ 	.short	0x0002
        /*0042*/ 	.short	0x0010
        /*0044*/ 	.byte	0x00, 0xf5, 0x21, 0x00


	//----- nvinfo : EIATTR_KPARAM_INFO
	.align		4
.L_258:
        /*0048*/ 	.byte	0x04, 0x17
        /*004a*/ 	.short	(.L_260 - .L_259)
.L_259:
        /*004c*/ 	.word	0x00000000
        /*0050*/ 	.short	0x0001
        /*0052*/ 	.short	0x0008
        /*0054*/ 	.byte	0x00, 0xf5, 0x21, 0x00


	//----- nvinfo : EIATTR_KPARAM_INFO
	.align		4
.L_260:
        /*0058*/ 	.byte	0x04, 0x17
        /*005a*/ 	.short	(.L_262 - .L_261)
.L_261:
        /*005c*/ 	.word	0x00000000
        /*0060*/ 	.short	0x0000
        /*0062*/ 	.short	0x0000
        /*0064*/ 	.byte	0x00, 0xf5, 0x21, 0x00


	//----- nvinfo : EIATTR_SPARSE_MMA_MASK
	.align		4
.L_262:
        /*0068*/ 	.byte	0x03, 0x50
        /*006a*/ 	.short	0x0000


	//----- nvinfo : EIATTR_MAXREG_COUNT
	.align		4
        /*006c*/ 	.byte	0x03, 0x1b
        /*006e*/ 	.short	0x00ff


	//----- nvinfo : EIATTR_MERCURY_ISA_VERSION
	.align		4
        /*0070*/ 	.byte	0x03, 0x5f
        /*0072*/ 	.short	0x0101


	//----- nvinfo : EIATTR_VRC_CTA_INIT_COUNT
	.align		4
        /*0074*/ 	.byte	0x02, 0x4a
	.zero		1
	.zero		1


	//----- nvinfo : EIATTR_EXIT_INSTR_OFFSETS
	.align		4
        /*0078*/ 	.byte	0x04, 0x1c
        /*007a*/ 	.short	(.L_264 - .L_263)


	//   ....[0]....
.L_263:
        /*007c*/ 	.word	0x000000f0


	//   ....[1]....
        /*0080*/ 	.word	0x00000250


	//   ....[2]....
        /*0084*/ 	.word	0x00000750


	//   ....[3]....
        /*0088*/ 	.word	0x00000940


	//   ....[4]....
        /*008c*/ 	.word	0x00000a90


	//   ....[5]....
        /*0090*/ 	.word	0x00000b40


	//----- nvinfo : EIATTR_CBANK_PARAM_SIZE
	.align		4
.L_264:
        /*0094*/ 	.byte	0x03, 0x19
        /*0096*/ 	.short	0x0024


	//----- nvinfo : EIATTR_PARAM_CBANK
	.align		4
        /*0098*/ 	.byte	0x04, 0x0a
        /*009a*/ 	.short	(.L_266 - .L_265)
	.align		4
.L_265:
        /*009c*/ 	.word	index@(.nv.constant0._Z8Mult_GPUPfS_S_iii)
        /*00a0*/ 	.short	0x0380
        /*00a2*/ 	.short	0x0024


	//----- nvinfo : EIATTR_SW_WAR
	.align		4
.L_266:
        /*00a4*/ 	.byte	0x04, 0x36
        /*00a6*/ 	.short	(.L_268 - .L_267)
.L_267:
        /*00a8*/ 	.word	0x00000008
.L_268:


//--------------------- .nv.callgraph             --------------------------
	.section	.nv.callgraph,"",@"SHT_CUDA_CALLGRAPH"
	.align	4
	.sectionentsize	8
	.align		4
        /*0000*/ 	.word	0x00000000
	.align		4
        /*0004*/ 	.word	0xffffffff
	.align		4
        /*0008*/ 	.word	0x00000000
	.align		4
        /*000c*/ 	.word	0xfffffffe
	.align		4
        /*0010*/ 	.word	0x00000000
	.align		4
        /*0014*/ 	.word	0xfffffffd
	.align		4
        /*0018*/ 	.word	0x00000000
	.align		4
        /*001c*/ 	.word	0xfffffffc


//--------------------- .nv.constant4             --------------------------
	.section	.nv.constant4,"a",@progbits
	.align	8
	.align		8
.nv.constant4:
        /*0000*/ 	.dword	precalc_xorwow_matrix
	.align		8
        /*0008*/ 	.dword	precalc_xorwow_offset_matrix
	.align		8
        /*0010*/ 	.dword	mrg32k3aM1
	.align		8
        /*0018*/ 	.dword	mrg32k3aM2
	.align		8
        /*0020*/ 	.dword	mrg32k3aM1SubSeq
	.align		8
        /*0028*/ 	.dword	mrg32k3aM2SubSeq
	.align		8
        /*0030*/ 	.dword	mrg32k3aM1Seq
	.align		8
        /*0038*/ 	.dword	mrg32k3aM2Seq


//--------------------- .nv.constant3             --------------------------
	.section	.nv.constant3,"a",@progbits
	.align	8
.nv.constant3:
	.type		__cr_lgamma_table,@object
	.size		__cr_lgamma_table,(.L_8 - __cr_lgamma_table)
__cr_lgamma_table:
        /*0000*/ 	.byte	0x00, 0x00, 0x00, 0x00, 0x00, 0x00, 0x00, 0x00, 0x00, 0x00, 0x00, 0x00, 0x00, 0x00, 0x00, 0x00
        /*0010*/ 	.byte	0xef, 0x39, 0xfa, 0xfe, 0x42, 0x2e, 0xe6, 0x3f, 0x02, 0x20, 0x2a, 0xfa, 0x0b, 0xab, 0xfc, 0x3f
        /*0020*/ 	.byte	0xf9, 0x2c, 0x92, 0x7c, 0xa7, 0x6c, 0x09, 0x40, 0xc9, 0x79, 0x44, 0x3c, 0x64, 0x26, 0x13, 0x40
        /*0030*/ 	.byte	0xca, 0x01, 0xcf, 0x3a, 0x27, 0x51, 0x1a, 0x40, 0x30, 0xcc, 0x2d, 0xf3, 0xe1, 0x0c, 0x21, 0x40
        /*0040*/ 	.byte	0x0d, 0xb7, 0xfc, 0x82, 0x8e, 0x35, 0x25, 0x40
.L_8:


//--------------------- .text._Z10initializePfS_ii --------------------------
	.section	.text._Z10initializePfS_ii,"ax",@progbits
	.align	128
        .global         _Z10initializePfS_ii
        .type           _Z10initializePfS_ii,@function
        .size           _Z10initializePfS_ii,(.L_x_139 - _Z10initializePfS_ii)
        .other          _Z10initializePfS_ii,@"STO_CUDA_ENTRY STV_DEFAULT"
_Z10initializePfS_ii:
.text._Z10initializePfS_ii:
[----:B------:R-:W-:Y:S01]  /*0000*/  LDC R1, c[0x0][0x37c] ;  /* 0x0000df00ff017b82 */ /* 0x000fe20000000800 */
[----:B------:R-:W0:Y:S07]  /*0010*/  S2R R3, SR_TID.Y ;  /* 0x0000000000037919 */ /* 0x000e2e0000002200 */
[----:B------:R-:W0:Y:S01]  /*0020*/  S2UR UR4, SR_CTAID.Y ;  /* 0x00000000000479c3 */ /* 0x000e220000002600 */
[----:B------:R-:W1:Y:S01]  /*0030*/  LDCU UR7, c[0x0][0x390] ;  /* 0x00007200ff0777ac */ /* 0x000e620008000800 */
[----:B------:R-:W2:Y:S01]  /*0040*/  S2R R5, SR_CTAID.X ;  /* 0x0000000000057919 */ /* 0x000ea20000002500 */
[----:B------:R-:W3:Y:S05]  /*0050*/  S2R R7, SR_TID.X ;  /* 0x0000000000077919 */ /* 0x000eea0000002100 */
[----:B------:R-:W0:Y:S01]  /*0060*/  LDC R0, c[0x0][0x364] ;  /* 0x0000d900ff007b82 */ /* 0x000e220000000800 */
[----:B------:R-:W2:Y:S01]  /*0070*/  LDCU UR5, c[0x0][0x370] ;  /* 0x00006e00ff0577ac */ /* 0x000ea20008000800 */
[----:B------:R-:W3:Y:S01]  /*0080*/  LDCU UR6, c[0x0][0x360] ;  /* 0x00006c00ff0677ac */ /* 0x000ee20008000800 */
[----:B0-----:R-:W-:-:S04]  /*0090*/  IMAD R0, R0, UR4, R3 ;  /* 0x0000000400007c24 */ /* 0x001fc8000f8e0203 */
[----:B--2---:R-:W-:-:S04]  /*00a0*/  IMAD R0, R0, UR5, R5 ;  /* 0x0000000500007c24 */ /* 0x004fc8000f8e0205 */
[----:B---3--:R-:W-:-:S05]  /*00b0*/  IMAD R5, R0, UR6, R7 ;  /* 0x0000000600057c24 */ /* 0x008fca000f8e0207 */
[----:B-1----:R-:W-:-:S13]  /*00c0*/  ISETP.GE.AND P0, PT, R5, UR7, PT ;  /* 0x0000000705007c0c */ /* 0x002fda000bf06270 */
[----:B------:R-:W-:Y:S05]  /*00d0*/  @P0 EXIT ;  /* 0x000000000000094d */ /* 0x000fea0003800000 */
[----:B------:R-:W0:Y:S01]  /*00e0*/  LDC R6, c[0x0][0x394] ;  /* 0x0000e500ff067b82 */ /* 0x000e220000000800 */
[----:B------:R-:W1:Y:S07]  /*00f0*/  LDCU.64 UR6, c[0x0][0x358] ;  /* 0x00006b00ff0677ac */ /* 0x000e6e0008000a00 */
[----:B------:R-:W2:Y:S01]  /*0100*/  LDC.64 R2, c[0x0][0x380] ;  /* 0x0000e000ff027b82 */ /* 0x000ea20000000a00 */
[----:B0-----:R-:W-:Y:S01]  /*0110*/  ISETP.GE.AND P0, PT, R6, 0x1, PT ;  /* 0x000000010600780c */ /* 0x001fe20003f06270 */
[----:B--2---:R-:W-:-:S05]  /*0120*/  IMAD.WIDE R2, R5, 0x4, R2 ;  /* 0x0000000405027825 */ /* 0x004fca00078e0202 */
[----:B-1----:R0:W-:Y:S07]  /*0130*/  STG.E desc[UR6][R2.64], RZ ;  /* 0x000000ff02007986 */ /* 0x0021ee000c101906 */
[----:B------:R-:W-:Y:S05]  /*0140*/  @!P0 EXIT ;  /* 0x000000000000894d */ /* 0x000fea0003800000 */
[C---:B------:R-:W-:Y:S01]  /*0150*/  ISETP.GE.U32.AND P1, PT, R6.reuse, 0x8, PT ;  /* 0x000000080600780c */ /* 0x040fe20003f26070 */
[----:B------:R-:W-:Y:S01]  /*0160*/  IMAD R5, R5, R6, RZ ;  /* 0x0000000605057224 */ /* 0x000fe200078e02ff */
[----:B------:R-:W-:Y:S01]  /*0170*/  LOP3.LUT R8, R6, 0x7, RZ, 0xc0, !PT ;  /* 0x0000000706087812 */ /* 0x000fe200078ec0ff */
[----:B------:R-:W-:-:S03]  /*0180*/  IMAD.MOV.U32 R0, RZ, RZ, RZ ;  /* 0x000000ffff007224 */ /* 0x000fc600078e00ff */
[----:B------:R-:W-:-:S07]  /*0190*/  ISETP.NE.AND P0, PT, R8, RZ, PT ;  /* 0x000000ff0800720c */ /* 0x000fce0003f05270 */
[----:B------:R-:W-:Y:S06]  /*01a0*/  @!P1 BRA `(.L_x_0) ;  /* 0x0000000000549947 */ /* 0x000fec0003800000 */
[----:B------:R-:W1:Y:S01]  /*01b0*/  LDCU.64 UR4, c[0x0][0x388] ;  /* 0x00007100ff0477ac */ /* 0x000e620008000a00 */
[----:B------:R-:W-:Y:S01]  /*01c0*/  LOP3.LUT R0, R6, 0x7ffffff8, RZ, 0xc0, !PT ;  /* 0x7ffffff806007812 */ /* 0x000fe200078ec0ff */
[----:B------:R-:W-:-:S03]  /*01d0*/  IMAD.MOV.U32 R7, RZ, RZ, R5 ;  /* 0x000000ffff077224 */ /* 0x000fc600078e0005 */
[----:B------:R-:W-:Y:S01]  /*01e0*/  IADD3 R4, PT, PT, -R0, RZ, RZ ;  /* 0x000000ff00047210 */ /* 0x000fe20007ffe1ff */
[----:B-1----:R-:W-:-:S04]  /*01f0*/  UIADD3 UR4, UP0, UPT, UR4, 0x10, URZ ;  /* 0x0000001004047890 */ /* 0x002fc8000ff1e0ff */
[----:B------:R-:W-:-:S12]  /*0200*/  UIADD3.X UR5, UPT, UPT, URZ, UR5, URZ, UP0, !UPT ;  /* 0x00000005ff057290 */ /* 0x000fd800087fe4ff */
.L_x_1:
[----:B------:R-:W-:Y:S01]  /*0210*/  IADD3 R4, PT, PT, R4, 0x8, RZ ;  /* 0x0000000804047810 */ /* 0x000fe20007ffe0ff */
[----:B01----:R-:W-:Y:S02]  /*0220*/  IMAD.U32 R2, RZ, RZ, UR4 ;  /* 0x00000004ff027e24 */ /* 0x003fe4000f8e00ff */
[----:B------:R-:W-:Y:S01]  /*0230*/  IMAD.U32 R3, RZ, RZ, UR5 ;  /* 0x00000005ff037e24 */ /* 0x000fe2000f8e00ff */
[----:B------:R-:W-:Y:S01]  /*0240*/  ISETP.NE.AND P1, PT, R4, RZ, PT ;  /* 0x000000ff0400720c */ /* 0x000fe20003f25270 */
[----:B------:R-:W-:-:S04]  /*0250*/  IMAD.WIDE R2, R7, 0x4, R2 ;  /* 0x0000000407027825 */ /* 0x000fc800078e0202 */
[----:B------:R-:W-:Y:S01]  /*0260*/  VIADD R7, R7, 0x8 ;  /* 0x0000000807077836 */ /* 0x000fe20000000000 */
[----:B------:R1:W-:Y:S04]  /*0270*/  STG.E desc[UR6][R2.64+-0x10], RZ ;  /* 0xfffff0ff02007986 */ /* 0x0003e8000c101906 */
[----:B------:R1:W-:Y:S04]  /*0280*/  STG.E desc[UR6][R2.64+-0xc], RZ ;  /* 0xfffff4ff02007986 */ /* 0x0003e8000c101906 */
[----:B------:R1:W-:Y:S04]  /*0290*/  STG.E desc[UR6][R2.64+-0x8], RZ ;  /* 0xfffff8ff02007986 */ /* 0x0003e8000c101906 */
[----:B------:R1:W-:Y:S04]  /*02a0*/  STG.E desc[UR6][R2.64+-0x4], RZ ;  /* 0xfffffcff02007986 */ /* 0x0003e8000c101906 */
[----:B------:R1:W-:Y:S04]  /*02b0*/  STG.E desc[UR6][R2.64], RZ ;  /* 0x000000ff02007986 */ /* 0x0003e8000c101906 */
[----:B------:R1:W-:Y:S04]  /*02c0*/  STG.E desc[UR6][R2.64+0x4], RZ ;  /* 0x000004ff02007986 */ /* 0x0003e8000c101906 */
[----:B------:R1:W-:Y:S04]  /*02d0*/  STG.E desc[UR6][R2.64+0x8], RZ ;  /* 0x000008ff02007986 */ /* 0x0003e8000c101906 */
[----:B------:R1:W-:Y:S01]  /*02e0*/  STG.E desc[UR6][R2.64+0xc], RZ ;  /* 0x00000cff02007986 */ /* 0x0003e2000c101906 */
[----:B------:R-:W-:Y:S05]  /*02f0*/  @P1 BRA `(.L_x_1) ;  /* 0xfffffffc00c41947 */ /* 0x000fea000383ffff */
.L_x_0:
[----:B------:R-:W-:Y:S05]  /*0300*/  @!P0 EXIT ;  /* 0x000000000000894d */ /* 0x000fea0003800000 */
[----:B------:R-:W-:Y:S02]  /*0310*/  ISETP.GE.U32.AND P0, PT, R8, 0x4, PT ;  /* 0x000000040800780c */ /* 0x000fe40003f06070 */
[----:B------:R-:W-:-:S04]  /*0320*/  LOP3.LUT R4, R6, 0x3, RZ, 0xc0, !PT ;  /* 0x0000000306047812 */ /* 0x000fc800078ec0ff */
[----:B------:R-:W-:-:S07]  /*0330*/  ISETP.NE.AND P1, PT, R4, RZ, PT ;  /* 0x000000ff0400720c */ /* 0x000fce0003f25270 */
[----:B------:R-:W-:Y:S06]  /*0340*/  @!P0 BRA `(.L_x_2) ;  /* 0x0000000000208947 */ /* 0x000fec0003800000 */
[----:B01----:R-:W0:Y:S01]  /*0350*/  LDC.64 R2, c[0x0][0x388] ;  /* 0x0000e200ff027b82 */ /* 0x003e220000000a00 */
[----:B------:R-:W-:Y:S01]  /*0360*/  IADD3 R7, PT, PT, R5, R0, RZ ;  /* 0x0000000005077210 */ /* 0x000fe20007ffe0ff */
[----:B------:R-:W-:-:S04]  /*0370*/  VIADD R0, R0, 0x4 ;  /* 0x0000000400007836 */ /* 0x000fc80000000000 */
[----:B0-----:R-:W-:-:S05]  /*0380*/  IMAD.WIDE R2, R7, 0x4, R2 ;  /* 0x0000000407027825 */ /* 0x001fca00078e0202 */
[----:B------:R2:W-:Y:S04]  /*0390*/  STG.E desc[UR6][R2.64], RZ ;  /* 0x000000ff02007986 */ /* 0x0005e8000c101906 */
[----:B------:R2:W-:Y:S04]  /*03a0*/  STG.E desc[UR6][R2.64+0x4], RZ ;  /* 0x000004ff02007986 */ /* 0x0005e8000c101906 */
[----:B------:R2:W-:Y:S04]  /*03b0*/  STG.E desc[UR6][R2.64+0x8], RZ ;  /* 0x000008ff02007986 */ /* 0x0005e8000c101906 */
[----:B------:R2:W-:Y:S02]  /*03c0*/  STG.E desc[UR6][R2.64+0xc], RZ ;  /* 0x00000cff02007986 */ /* 0x0005e4000c101906 */
.L_x_2:
[----:B------:R-:W-:Y:S05]  /*03d0*/  @!P1 EXIT ;  /* 0x000000000000994d */ /* 0x000fea0003800000 */
[----:B------:R-:W-:Y:S02]  /*03e0*/  ISETP.NE.AND P0, PT, R4, 0x1, PT ;  /* 0x000000010400780c */ /* 0x000fe40003f05270 */
[----:B------:R-:W-:-:S04]  /*03f0*/  LOP3.LUT R4, R6, 0x1, RZ, 0xc0, !PT ;  /* 0x0000000106047812 */ /* 0x000fc800078ec0ff */
[----:B------:R-:W-:-:S07]  /*0400*/  ISETP.NE.U32.AND P1, PT, R4, 0x1, PT ;  /* 0x000000010400780c */ /* 0x000fce0003f25070 */
[----:B012---:R-:W0:Y:S01]  /*0410*/  @P0 LDC.64 R2, c[0x0][0x388] ;  /* 0x0000e200ff020b82 */ /* 0x007e220000000a00 */
[----:B------:R-:W-:-:S05]  /*0420*/  @P0 IADD3 R7, PT, PT, R5, R0, RZ ;  /* 0x0000000005070210 */ /* 0x000fca0007ffe0ff */
[----:B0-----:R-:W-:-:S05]  /*0430*/  @P0 IMAD.WIDE R2, R7, 0x4, R2 ;  /* 0x0000000407020825 */ /* 0x001fca00078e0202 */
[----:B------:R0:W-:Y:S04]  /*0440*/  @P0 STG.E desc[UR6][R2.64], RZ ;  /* 0x000000ff02000986 */ /* 0x0001e8000c101906 */
[----:B------:R0:W-:Y:S01]  /*0450*/  @P0 STG.E desc[UR6][R2.64+0x4], RZ ;  /* 0x000004ff02000986 */ /* 0x0001e2000c101906 */
[----:B------:R-:W-:Y:S05]  /*0460*/  @P1 EXIT ;  /* 0x000000000000194d */ /* 0x000fea0003800000 */
[----:B0-----:R-:W0:Y:S01]  /*0470*/  LDC.64 R2, c[0x0][0x388] ;  /* 0x0000e200ff027b82 */ /* 0x001e220000000a00 */
[----:B------:R-:W-:-:S05]  /*0480*/  @P0 VIADD R0, R0, 0x2 ;  /* 0x0000000200000836 */ /* 0x000fca0000000000 */
[----:B------:R-:W-:-:S05]  /*0490*/  IADD3 R5, PT, PT, R5, R0, RZ ;  /* 0x0000000005057210 */ /* 0x000fca0007ffe0ff */
[----:B0-----:R-:W-:-:S05]  /*04a0*/  IMAD.WIDE R2, R5, 0x4, R2 ;  /* 0x0000000405027825 */ /* 0x001fca00078e0202 */
[----:B------:R-:W-:Y:S01]  /*04b0*/  STG.E desc[UR6][R2.64], RZ ;  /* 0x000000ff02007986 */ /* 0x000fe2000c101906 */
[----:B------:R-:W-:Y:S05]  /*04c0*/  EXIT ;  /* 0x000000000000794d */ /* 0x000fea0003800000 */
.L_x_3:
[----:B------:R-:W-:-:S00]  /*04d0*/  BRA `(.L_x_3) ;  /* 0xfffffffc00fc7947 */ /* 0x000fc0000383ffff */
[----:B------:R-:W-:-:S00]  /*04e0*/  NOP ;  /* 0x0000000000007918 */ /* 0x000fc00000000000 */
        /* <DEDUP_REMOVED lines=9> */
.L_x_139:


//--------------------- .text._Z15initialize_gradPfii --------------------------
	.section	.text._Z15initialize_gradPfii,"ax",@progbits
	.align	128
        .global         _Z15initialize_gradPfii
        .type           _Z15initialize_gradPfii,@function
        .size           _Z15initialize_gradPfii,(.L_x_140 - _Z15initialize_gradPfii)
        .other          _Z15initialize_gradPfii,@"STO_CUDA_ENTRY STV_DEFAULT"
_Z15initialize_gradPfii:
.text._Z15initialize_gradPfii:
[----:B------:R-:W-:Y:S01]  /*0000*/  LDC R1, c[0x0][0x37c] ;  /* 0x0000df00ff017b82 */ /* 0x000fe20000000800 */
[----:B------:R-:W0:Y:S07]  /*0010*/  S2R R5, SR_TID.Y ;  /* 0x0000000000057919 */ /* 0x000e2e0000002200 */
[----:B------:R-:W0:Y:S01]  /*0020*/  S2UR UR4, SR_CTAID.Y ;  /* 0x00000000000479c3 */ /* 0x000e220000002600 */
[----:B------:R-:W1:Y:S01]  /*0030*/  S2R R7, SR_CTAID.X ;  /* 0x0000000000077919 */ /* 0x000e620000002500 */
[----:B------:R-:W2:Y:S06]  /*0040*/  S2R R9, SR_TID.X ;  /* 0x0000000000097919 */ /* 0x000eac0000002100 */
[----:B------:R-:W0:Y:S01]  /*0050*/  LDC R0, c[0x0][0x364] ;  /* 0x0000d900ff007b82 */ /* 0x000e220000000800 */
[----:B------:R-:W1:Y:S01]  /*0060*/  LDCU UR5, c[0x0][0x370] ;  /* 0x00006e00ff0577ac */ /* 0x000e620008000800 */
[----:B------:R-:W2:Y:S06]  /*0070*/  LDCU UR6, c[0x0][0x360] ;  /* 0x00006c00ff0677ac */ /* 0x000eac0008000800 */
[----:B------:R-:W3:Y:S01]  /*0080*/  LDC.64 R2, c[0x0][0x388] ;  /* 0x0000e200ff027b82 */ /* 0x000ee20000000a00 */
[----:B0-----:R-:W-:-:S04]  /*0090*/  IMAD R0, R0, UR4, R5 ;  /* 0x0000000400007c24 */ /* 0x001fc8000f8e0205 */
[----:B-1----:R-:W-:-:S04]  /*00a0*/  IMAD R0, R0, UR5, R7 ;  /* 0x0000000500007c24 */ /* 0x002fc8000f8e0207 */
[----:B--2---:R-:W-:Y:S01]  /*00b0*/  IMAD R0, R0, UR6, R9 ;  /* 0x0000000600007c24 */ /* 0x004fe2000f8e0209 */
[----:B---3--:R-:W-:-:S04]  /*00c0*/  ISETP.GE.AND P0, PT, R2, 0x1, PT ;  /* 0x000000010200780c */ /* 0x008fc80003f06270 */
[----:B------:R-:W-:-:S13]  /*00d0*/  ISETP.GE.OR P0, PT, R0, R3, !P0 ;  /* 0x000000030000720c */ /* 0x000fda0004706670 */
[----:B------:R-:W-:Y:S05]  /*00e0*/  @P0 EXIT ;  /* 0x000000000000094d */ /* 0x000fea0003800000 */
[C---:B------:R-:W-:Y:S01]  /*00f0*/  ISETP.GE.U32.AND P1, PT, R2.reuse, 0x8, PT ;  /* 0x000000080200780c */ /* 0x040fe20003f26070 */
[----:B------:R-:W0:Y:S01]  /*0100*/  LDCU.64 UR6, c[0x0][0x358] ;  /* 0x00006b00ff0677ac */ /* 0x000e220008000a00 */
[----:B------:R-:W-:Y:S01]  /*0110*/  LOP3.LUT R6, R2, 0x7, RZ, 0xc0, !PT ;  /* 0x0000000702067812 */ /* 0x000fe200078ec0ff */
[----:B------:R-:W-:Y:S02]  /*0120*/  IMAD R0, R0, R2, RZ ;  /* 0x0000000200007224 */ /* 0x000fe400078e02ff */
[----:B------:R-:W-:Y:S01]  /*0130*/  IMAD.MOV.U32 R7, RZ, RZ, RZ ;  /* 0x000000ffff077224 */ /* 0x000fe200078e00ff */
        /* <DEDUP_REMOVED lines=8> */
.L_x_5:
[----:B------:R-:W-:Y:S01]  /*01c0*/  IADD3 R3, PT, PT, R3, 0x8, RZ ;  /* 0x0000000803037810 */ /* 0x000fe20007ffe0ff */
[----:B-1----:R-:W-:Y:S02]  /*01d0*/  IMAD.U32 R4, RZ, RZ, UR4 ;  /* 0x00000004ff047e24 */ /* 0x002fe4000f8e00ff */
[----:B------:R-:W-:Y:S01]  /*01e0*/  IMAD.U32 R5, RZ, RZ, UR5 ;  /* 0x00000005ff057e24 */ /* 0x000fe2000f8e00ff */
[----:B------:R-:W-:Y:S01]  /*01f0*/  ISETP.NE.AND P1, PT, R3, RZ, PT ;  /* 0x000000ff0300720c */ /* 0x000fe20003f25270 */
[----:B------:R-:W-:-:S04]  /*0200*/  IMAD.WIDE R4, R9, 0x4, R4 ;  /* 0x0000000409047825 */ /* 0x000fc800078e0204 */
[----:B------:R-:W-:Y:S01]  /*0210*/  VIADD R9, R9, 0x8 ;  /* 0x0000000809097836 */ /* 0x000fe20000000000 */
[----:B0-----:R1:W-:Y:S04]  /*0220*/  STG.E desc[UR6][R4.64+-0x10], RZ ;  /* 0xfffff0ff04007986 */ /* 0x0013e8000c101906 */
        /* <DEDUP_REMOVED lines=8> */
.L_x_4:
[----:B0-----:R-:W-:Y:S05]  /*02b0*/  @!P0 EXIT ;  /* 0x000000000000894d */ /* 0x001fea0003800000 */
[----:B------:R-:W-:Y:S02]  /*02c0*/  ISETP.GE.U32.AND P0, PT, R6, 0x4, PT ;  /* 0x000000040600780c */ /* 0x000fe40003f06070 */
[----:B------:R-:W-:-:S04]  /*02d0*/  LOP3.LUT R8, R2, 0x3, RZ, 0xc0, !PT ;  /* 0x0000000302087812 */ /* 0x000fc800078ec0ff */
[----:B------:R-:W-:-:S07]  /*02e0*/  ISETP.NE.AND P1, PT, R8, RZ, PT ;  /* 0x000000ff0800720c */ /* 0x000fce0003f25270 */
[----:B------:R-:W-:Y:S06]  /*02f0*/  @!P0 BRA `(.L_x_6) ;  /* 0x0000000000208947 */ /* 0x000fec0003800000 */
[----:B-1----:R-:W0:Y:S01]  /*0300*/  LDC.64 R4, c[0x0][0x380] ;  /* 0x0000e000ff047b82 */ /* 0x002e220000000a00 */
[----:B------:R-:W-:Y:S01]  /*0310*/  IADD3 R3, PT, PT, R0, R7, RZ ;  /* 0x0000000700037210 */ /* 0x000fe20007ffe0ff */
[----:B------:R-:W-:-:S04]  /*0320*/  VIADD R7, R7, 0x4 ;  /* 0x0000000407077836 */ /* 0x000fc80000000000 */
[----:B0-----:R-:W-:-:S05]  /*0330*/  IMAD.WIDE R4, R3, 0x4, R4 ;  /* 0x0000000403047825 */ /* 0x001fca00078e0204 */
[----:B------:R0:W-:Y:S04]  /*0340*/  STG.E desc[UR6][R4.64], RZ ;  /* 0x000000ff04007986 */ /* 0x0001e8000c101906 */
[----:B------:R0:W-:Y:S04]  /*0350*/  STG.E desc[UR6][R4.64+0x4], RZ ;  /* 0x000004ff04007986 */ /* 0x0001e8000c101906 */
[----:B------:R0:W-:Y:S04]  /*0360*/  STG.E desc[UR6][R4.64+0x8], RZ ;  /* 0x000008ff04007986 */ /* 0x0001e8000c101906 */
[----:B------:R0:W-:Y:S02]  /*0370*/  STG.E desc[UR6][R4.64+0xc], RZ ;  /* 0x00000cff04007986 */ /* 0x0001e4000c101906 */
.L_x_6:
[----:B------:R-:W-:Y:S05]  /*0380*/  @!P1 EXIT ;  /* 0x000000000000994d */ /* 0x000fea0003800000 */
[----:B------:R-:W-:Y:S02]  /*0390*/  ISETP.NE.AND P0, PT, R8, 0x1, PT ;  /* 0x000000010800780c */ /* 0x000fe40003f05270 */
[----:B------:R-:W-:-:S04]  /*03a0*/  LOP3.LUT R2, R2, 0x1, RZ, 0xc0, !PT ;  /* 0x0000000102027812 */ /* 0x000fc800078ec0ff */
[----:B------:R-:W-:-:S07]  /*03b0*/  ISETP.NE.U32.AND P1, PT, R2, 0x1, PT ;  /* 0x000000010200780c */ /* 0x000fce0003f25070 */
[----:B01----:R-:W0:Y:S01]  /*03c0*/  @P0 LDC.64 R4, c[0x0][0x380] ;  /* 0x0000e000ff040b82 */ /* 0x003e220000000a00 */
[----:B------:R-:W-:-:S05]  /*03d0*/  @P0 IADD3 R3, PT, PT, R0, R7, RZ ;  /* 0x0000000700030210 */ /* 0x000fca0007ffe0ff */
[----:B0-----:R-:W-:-:S05]  /*03e0*/  @P0 IMAD.WIDE R4, R3, 0x4, R4 ;  /* 0x0000000403040825 */ /* 0x001fca00078e0204 */
[----:B------:R0:W-:Y:S04]  /*03f0*/  @P0 STG.E desc[UR6][R4.64], RZ ;  /* 0x000000ff04000986 */ /* 0x0001e8000c101906 */
[----:B------:R0:W-:Y:S01]  /*0400*/  @P0 STG.E desc[UR6][R4.64+0x4], RZ ;  /* 0x000004ff04000986 */ /* 0x0001e2000c101906 */
[----:B------:R-:W-:Y:S05]  /*0410*/  @P1 EXIT ;  /* 0x000000000000194d */ /* 0x000fea0003800000 */
[----:B------:R-:W1:Y:S01]  /*0420*/  LDC.64 R2, c[0x0][0x380] ;  /* 0x0000e000ff027b82 */ /* 0x000e620000000a00 */
[----:B------:R-:W-:-:S05]  /*0430*/  @P0 VIADD R7, R7, 0x2 ;  /* 0x0000000207070836 */ /* 0x000fca0000000000 */
[----:B------:R-:W-:-:S05]  /*0440*/  IADD3 R7, PT, PT, R0, R7, RZ ;  /* 0x0000000700077210 */ /* 0x000fca0007ffe0ff */
[----:B-1----:R-:W-:-:S05]  /*0450*/  IMAD.WIDE R2, R7, 0x4, R2 ;  /* 0x0000000407027825 */ /* 0x002fca00078e0202 */
[----:B------:R-:W-:Y:S01]  /*0460*/  STG.E desc[UR6][R2.64], RZ ;  /* 0x000000ff02007986 */ /* 0x000fe2000c101906 */
[----:B------:R-:W-:Y:S05]  /*0470*/  EXIT ;  /* 0x000000000000794d */ /* 0x000fea0003800000 */
.L_x_7:
        /* <DEDUP_REMOVED lines=16> */
.L_x_140:


//--------------------- .text._Z13initialize_dzPfii --------------------------
	.section	.text._Z13initialize_dzPfii,"ax",@progbits
	.align	128
        .global         _Z13initialize_dzPfii
        .type           _Z13initialize_dzPfii,@function
        .size           _Z13initialize_dzPfii,(.L_x_141 - _Z13initialize_dzPfii)
        .other          _Z13initialize_dzPfii,@"STO_CUDA_ENTRY STV_DEFAULT"
_Z13initialize_dzPfii:
.text._Z13initialize_dzPfii:
        /* <DEDUP_REMOVED lines=28> */
.L_x_9:
        /* <DEDUP_REMOVED lines=15> */
.L_x_8:
        /* <DEDUP_REMOVED lines=13> */
.L_x_10:
        /* <DEDUP_REMOVED lines=16> */
.L_x_11:
        /* <DEDUP_REMOVED lines=16> */
.L_x_141:


//--------------------- .text._Z13weight_updatePfS_iif --------------------------
	.section	.text._Z13weight_updatePfS_iif,"ax",@progbits
	.align	128
        .global         _Z13weight_updatePfS_iif
        .type           _Z13weight_updatePfS_iif,@function
        .size           _Z13weight_updatePfS_iif,(.L_x_137 - _Z13weight_updatePfS_iif)
        .other          _Z13weight_updatePfS_iif,@"STO_CUDA_ENTRY STV_DEFAULT"
_Z13weight_updatePfS_iif:
.text._Z13weight_updatePfS_iif:
        /* <DEDUP_REMOVED lines=15> */
[----:B------:R-:W-:Y:S01]  /*00f0*/  ISETP.GE.U32.AND P0, PT, R8, 0x8, PT ;  /* 0x000000080800780c */ /* 0x000fe20003f06070 */
[----:B------:R-:W0:Y:S01]  /*0100*/  LDCU.64 UR8, c[0x0][0x358] ;  /* 0x00006b00ff0877ac */ /* 0x000e220008000a00 */
[----:B------:R-:W-:Y:S02]  /*0110*/  HFMA2 R6, -RZ, RZ, 0, 0 ;  /* 0x00000000ff067431 */ /* 0x000fe400000001ff */
[----:B------:R-:W-:Y:S01]  /*0120*/  IMAD R7, R0, R8, RZ ;  /* 0x0000000800077224 */ /* 0x000fe200078e02ff */
[----:B------:R-:W-:Y:S02]  /*0130*/  LOP3.LUT R19, R8, 0x7, RZ, 0xc0, !PT ;  /* 0x0000000708137812 */ /* 0x000fe400078ec0ff */
[----:B------:R-:W-:-:S06]  /*0140*/  MOV R5, 0x461c4000 ;  /* 0x461c400000057802 */ /* 0x000fcc0000000f00 */
[----:B------:R-:W-:Y:S05]  /*0150*/  @!P0 BRA `(.L_x_12) ;  /* 0x0000000800988947 */ /* 0x000fea0003800000 */
[----:B------:R-:W1:Y:S01]  /*0160*/  LDCU.128 UR4, c[0x0][0x380] ;  /* 0x00007000ff0477ac */ /* 0x000e620008000c00 */
[----:B------:R-:W-:Y:S02]  /*0170*/  LOP3.LUT R6, R8, 0x7ffffff8, RZ, 0xc0, !PT ;  /* 0x7ffffff808067812 */ /* 0x000fe400078ec0ff */
[----:B------:R-:W-:Y:S01]  /*0180*/  MOV R18, R7 ;  /* 0x0000000700127202 */ /* 0x000fe20000000f00 */
[----:B------:R-:W2:Y:S01]  /*0190*/  LDCU UR10, c[0x0][0x398] ;  /* 0x00007300ff0a77ac */ /* 0x000ea20008000800 */
[----:B------:R-:W-:Y:S01]  /*01a0*/  IADD3 R16, PT, PT, -R6, RZ, RZ ;  /* 0x000000ff06107210 */ /* 0x000fe20007ffe1ff */
[----:B-1----:R-:W-:Y:S02]  /*01b0*/  UIADD3 UR6, UP0, UPT, UR6, 0x10, URZ ;  /* 0x0000001006067890 */ /* 0x002fe4000ff1e0ff */
[----:B------:R-:W-:Y:S02]  /*01c0*/  UIADD3 UR4, UP1, UPT, UR4, 0x10, URZ ;  /* 0x0000001004047890 */ /* 0x000fe4000ff3e0ff */
[----:B------:R-:W-:-:S02]  /*01d0*/  UIADD3.X UR7, UPT, UPT, URZ, UR7, URZ, UP0, !UPT ;  /* 0x00000007ff077290 */ /* 0x000fc400087fe4ff */
[----:B--2---:R-:W-:-:S12]  /*01e0*/  UIADD3.X UR5, UPT, UPT, URZ, UR5, URZ, UP1, !UPT ;  /* 0x00000005ff057290 */ /* 0x004fd80008ffe4ff */
.L_x_29:
[----:B-1----:R-:W-:Y:S01]  /*01f0*/  MOV R15, UR7 ;  /* 0x00000007000f7c02 */ /* 0x002fe20008000f00 */
[----:B------:R-:W-:-:S04]  /*0200*/  IMAD.U32 R14, RZ, RZ, UR6 ;  /* 0x00000006ff0e7e24 */ /* 0x000fc8000f8e00ff */
[----:B------:R-:W-:-:S05]  /*0210*/  IMAD.WIDE R14, R18, 0x4, R14 ;  /* 0x00000004120e7825 */ /* 0x000fca00078e020e */
[----:B0-----:R-:W2:Y:S01]  /*0220*/  LDG.E R3, desc[UR8][R14.64+-0x10] ;  /* 0xfffff0080e037981 */ /* 0x001ea2000c1e1900 */
[----:B------:R-:W-:Y:S01]  /*0230*/  HFMA2 R2, -RZ, RZ, 0.60205078125, -0.443115234375 ;  /* 0x38d1b717ff027431 */ /* 0x000fe200000001ff */
[----:B------:R-:W-:Y:S01]  /*0240*/  MOV R10, UR4 ;  /* 0x00000004000a7c02 */ /* 0x000fe20008000f00 */
[----:B------:R-:W-:Y:S01]  /*0250*/  IMAD.U32 R11, RZ, RZ, UR5 ;  /* 0x00000005ff0b7e24 */ /* 0x000fe2000f8e00ff */
[----:B------:R-:W-:Y:S03]  /*0260*/  BSSY.RECONVERGENT B2, `(.L_x_13) ;  /* 0x000000c000027945 */ /* 0x000fe60003800200 */
[----:B------:R-:W-:-:S04]  /*0270*/  IMAD.WIDE R10, R18, 0x4, R10 ;  /* 0x00000004120a7825 */ /* 0x000fc800078e020a */
[----:B------:R-:W-:-:S04]  /*0280*/  FFMA R0, R2, -R5, 1 ;  /* 0x3f80000002007423 */ /* 0x000fc80000000805 */
[----:B------:R-:W-:Y:S01]  /*0290*/  FFMA R0, R0, R2, 9.9999997473787516356e-05 ;  /* 0x38d1b71700007423 */ /* 0x000fe20000000002 */
[----:B--2---:R-:W0:Y:S03]  /*02a0*/  FCHK P0, R3, 10000 ;  /* 0x461c400003007902 */ /* 0x004e260000000000 */
[----:B------:R-:W-:-:S04]  /*02b0*/  FFMA R2, R3, R0, RZ ;  /* 0x0000000003027223 */ /* 0x000fc800000000ff */
[----:B------:R-:W-:-:S04]  /*02c0*/  FFMA R9, R2, -10000, R3 ;  /* 0xc61c400002097823 */ /* 0x000fc80000000003 */
[----:B------:R-:W-:Y:S01]  /*02d0*/  FFMA R9, R0, R9, R2 ;  /* 0x0000000900097223 */ /* 0x000fe20000000002 */
[----:B0-----:R-:W-:Y:S06]  /*02e0*/  @!P0 BRA `(.L_x_14) ;  /* 0x00000000000c8947 */ /* 0x001fec0003800000 */
[----:B------:R-:W-:-:S07]  /*02f0*/  MOV R8, 0x310 ;  /* 0x0000031000087802 */ /* 0x000fce0000000f00 */
[----:B------:R-:W-:Y:S05]  /*0300*/  CALL.REL.NOINC `($__internal_0_$__cuda_sm3x_div_rn_noftz_f32_slowpath) ;  /* 0x0000001000d07944 */ /* 0x000fea0003c00000 */
[----:B------:R-:W-:-:S07]  /*0310*/  MOV R9, R13 ;  /* 0x0000000d00097202 */ /* 0x000fce0000000f00 */
.L_x_14:
[----:B------:R-:W-:Y:S05]  /*0320*/  BSYNC.RECONVERGENT B2 ;  /* 0x0000000000027941 */ /* 0x000fea0003800200 */
.L_x_13:
[----:B------:R0:W-:Y:S04]  /*0330*/  STG.E desc[UR8][R14.64+-0x10], R9 ;  /* 0xfffff0090e007986 */ /* 0x0001e8000c101908 */
[----:B------:R-:W2:Y:S02]  /*0340*/  LDG.E R0, desc[UR8][R10.64+-0x10] ;  /* 0xfffff0080a007981 */ /* 0x000ea4000c1e1900 */
[----:B--2---:R-:W-:-:S05]  /*0350*/  FFMA R3, -R9, UR10, R0 ;  /* 0x0000000a09037c23 */ /* 0x004fca0008000100 */
[----:B------:R0:W-:Y:S04]  /*0360*/  STG.E desc[UR8][R10.64+-0x10], R3 ;  /* 0xfffff0030a007986 */ /* 0x0001e8000c101908 */
[----:B------:R-:W2:Y:S01]  /*0370*/  LDG.E R4, desc[UR8][R14.64+-0xc] ;  /* 0xfffff4080e047981 */ /* 0x000ea2000c1e1900 */
[----:B------:R-:W-:Y:S01]  /*0380*/  HFMA2 R0, -RZ, RZ, 0.60205078125, -0.443115234375 ;  /* 0x38d1b717ff007431 */ /* 0x000fe200000001ff */
[----:B------:R-:W-:Y:S04]  /*0390*/  BSSY.RECONVERGENT B2, `(.L_x_15) ;  /* 0x000000b000027945 */ /* 0x000fe80003800200 */
[----:B------:R-:W-:-:S04]  /*03a0*/  FFMA R13, R0, -R5, 1 ;  /* 0x3f800000000d7423 */ /* 0x000fc80000000805 */
[----:B------:R-:W-:Y:S01]  /*03b0*/  FFMA R0, R13, R0, 9.9999997473787516356e-05 ;  /* 0x38d1b7170d007423 */ /* 0x000fe20000000000 */
[----:B--2---:R-:W1:Y:S03]  /*03c0*/  FCHK P0, R4, 10000 ;  /* 0x461c400004007902 */ /* 0x004e660000000000 */
[----:B------:R-:W-:-:S04]  /*03d0*/  FFMA R13, R0, R4, RZ ;  /* 0x00000004000d7223 */ /* 0x000fc800000000ff */
[----:B------:R-:W-:-:S04]  /*03e0*/  FFMA R2, R13, -10000, R4 ;  /* 0xc61c40000d027823 */ /* 0x000fc80000000004 */
[----:B------:R-:W-:Y:S01]  /*03f0*/  FFMA R13, R0, R2, R13 ;  /* 0x00000002000d7223 */ /* 0x000fe2000000000d */
[----:B01----:R-:W-:Y:S06]  /*0400*/  @!P0 BRA `(.L_x_16) ;  /* 0x00000000000c8947 */ /* 0x003fec0003800000 */
[----:B------:R-:W-:Y:S02]  /*0410*/  MOV R3, R4 ;  /* 0x0000000400037202 */ /* 0x000fe40000000f00 */
[----:B------:R-:W-:-:S07]  /*0420*/  MOV R8, 0x440 ;  /* 0x0000044000087802 */ /* 0x000fce0000000f00 */
[----:B------:R-:W-:Y:S05]  /*0430*/  CALL.REL.NOINC `($__internal_0_$__cuda_sm3x_div_rn_noftz_f32_slowpath) ;  /* 0x0000001000847944 */ /* 0x000fea0003c00000 */
.L_x_16:
[----:B------:R-:W-:Y:S05]  /*0440*/  BSYNC.RECONVERGENT B2 ;  /* 0x0000000000027941 */ /* 0x000fea0003800200 */
.L_x_15:
[----:B------:R0:W-:Y:S04]  /*0450*/  STG.E desc[UR8][R14.64+-0xc], R13 ;  /* 0xfffff40d0e007986 */ /* 0x0001e8000c101908 */
[----:B------:R-:W2:Y:S02]  /*0460*/  LDG.E R0, desc[UR8][R10.64+-0xc] ;  /* 0xfffff4080a007981 */ /* 0x000ea4000c1e1900 */
[----:B--2---:R-:W-:-:S05]  /*0470*/  FFMA R3, -R13, UR10, R0 ;  /* 0x0000000a0d037c23 */ /* 0x004fca0008000100 */
[----:B------:R0:W-:Y:S04]  /*0480*/  STG.E desc[UR8][R10.64+-0xc], R3 ;  /* 0xfffff4030a007986 */ /* 0x0001e8000c101908 */
[----:B------:R-:W2:Y:S01]  /*0490*/  LDG.E R4, desc[UR8][R14.64+-0x8] ;  /* 0xfffff8080e047981 */ /* 0x000ea2000c1e1900 */
[----:B------:R-:W-:Y:S01]  /*04a0*/  IMAD.MOV.U32 R0, RZ, RZ, 0x38d1b717 ;  /* 0x38d1b717ff007424 */ /* 0x000fe200078e00ff */
[----:B------:R-:W-:Y:S03]  /*04b0*/  BSSY.RECONVERGENT B2, `(.L_x_17) ;  /* 0x000000c000027945 */ /* 0x000fe60003800200 */
        /* <DEDUP_REMOVED lines=10> */
[----:B------:R-:W-:-:S07]  /*0560*/  MOV R9, R13 ;  /* 0x0000000d00097202 */ /* 0x000fce0000000f00 */
.L_x_18:
[----:B------:R-:W-:Y:S05]  /*0570*/  BSYNC.RECONVERGENT B2 ;  /* 0x0000000000027941 */ /* 0x000fea0003800200 */
.L_x_17:
        /* <DEDUP_REMOVED lines=17> */
.L_x_20:
[----:B------:R-:W-:Y:S05]  /*0690*/  BSYNC.RECONVERGENT B2 ;  /* 0x0000000000027941 */ /* 0x000fea0003800200 */
.L_x_19:
        /* <DEDUP_REMOVED lines=18> */
.L_x_22:
[----:B------:R-:W-:Y:S05]  /*07c0*/  BSYNC.RECONVERGENT B2 ;  /* 0x0000000000027941 */ /* 0x000fea0003800200 */
.L_x_21:
        /* <DEDUP_REMOVED lines=17> */
.L_x_24:
[----:B------:R-:W-:Y:S05]  /*08e0*/  BSYNC.RECONVERGENT B2 ;  /* 0x0000000000027941 */ /* 0x000fea0003800200 */
.L_x_23:
        /* <DEDUP_REMOVED lines=18> */
.L_x_26:
[----:B------:R-:W-:Y:S05]  /*0a10*/  BSYNC.RECONVERGENT B2 ;  /* 0x0000000000027941 */ /* 0x000fea0003800200 */
.L_x_25:
        /* <DEDUP_REMOVED lines=17> */
.L_x_28:
[----:B------:R-:W-:Y:S05]  /*0b30*/  BSYNC.RECONVERGENT B2 ;  /* 0x0000000000027941 */ /* 0x000fea0003800200 */
.L_x_27:
[----:B------:R1:W-:Y:S04]  /*0b40*/  STG.E desc[UR8][R14.64+0xc], R13 ;  /* 0x00000c0d0e007986 */ /* 0x0003e8000c101908 */
[----:B------:R-:W2:Y:S01]  /*0b50*/  LDG.E R0, desc[UR8][R10.64+0xc] ;  /* 0x00000c080a007981 */ /* 0x000ea2000c1e1900 */
[----:B------:R-:W-:Y:S01]  /*0b60*/  VIADD R16, R16, 0x8 ;  /* 0x0000000810107836 */ /* 0x000fe20000000000 */
[----:B------:R-:W-:-:S04]  /*0b70*/  IADD3 R18, PT, PT, R18, 0x8, RZ ;  /* 0x0000000812127810 */ /* 0x000fc80007ffe0ff */
[----:B------:R-:W-:Y:S01]  /*0b80*/  ISETP.NE.AND P0, PT, R16, RZ, PT ;  /* 0x000000ff1000720c */ /* 0x000fe20003f05270 */
[----:B--2---:R-:W-:-:S05]  /*0b90*/  FFMA R3, -R13, UR10, R0 ;  /* 0x0000000a0d037c23 */ /* 0x004fca0008000100 */
[----:B------:R1:W-:Y:S07]  /*0ba0*/  STG.E desc[UR8][R10.64+0xc], R3 ;  /* 0x00000c030a007986 */ /* 0x0003ee000c101908 */
[----:B------:R-:W-:Y:S05]  /*0bb0*/  @P0 BRA `(.L_x_29) ;  /* 0xfffffff4008c0947 */ /* 0x000fea000383ffff */
.L_x_12:
[----:B------:R-:W-:-:S13]  /*0bc0*/  ISETP.NE.AND P0, PT, R19, RZ, PT ;  /* 0x000000ff1300720c */ /* 0x000fda0003f05270 */
[----:B0-----:R-:W-:Y:S05]  /*0bd0*/  @!P0 EXIT ;  /* 0x000000000000894d */ /* 0x001fea0003800000 */
[----:B------:R-:W0:Y:S01]  /*0be0*/  LDCU UR4, c[0x0][0x390] ;  /* 0x00007200ff0477ac */ /* 0x000e220008000800 */
[----:B------:R-:W-:Y:S01]  /*0bf0*/  ISETP.GE.U32.AND P0, PT, R19, 0x4, PT ;  /* 0x000000041300780c */ /* 0x000fe20003f06070 */
[----:B0-----:R-:W-:-:S12]  /*0c00*/  ULOP3.LUT UR4, UR4, 0x3, URZ, 0xc0, !UPT ;  /* 0x0000000304047892 */ /* 0x001fd8000f8ec0ff */
[----:B------:R-:W-:Y:S05]  /*0c10*/  @!P0 BRA `(.L_x_30) ;  /* 0x0000000400508947 */ /* 0x000fea0003800000 */
[----:B-1----:R-:W0:Y:S01]  /*0c20*/  LDC.64 R14, c[0x0][0x388] ;  /* 0x0000e200ff0e7b82 */ /* 0x002e220000000a00 */
[----:B------:R-:W-:-:S05]  /*0c30*/  IADD3 R10, PT, PT, R7, R6, RZ ;  /* 0x00000006070a7210 */ /* 0x000fca0007ffe0ff */
[----:B0-----:R-:W-:-:S05]  /*0c40*/  IMAD.WIDE R14, R10, 0x4, R14 ;  /* 0x000000040a0e7825 */ /* 0x001fca00078e020e */
[----:B------:R-:W2:Y:S01]  /*0c50*/  LDG.E R4, desc[UR8][R14.64] ;  /* 0x000000080e047981 */ /* 0x000ea2000c1e1900 */
[----:B------:R-:W-:Y:S01]  /*0c60*/  MOV R0, 0x38d1b717 ;  /* 0x38d1b71700007802 */ /* 0x000fe20000000f00 */
[----:B------:R-:W-:Y:S04]  /*0c70*/  BSSY.RECONVERGENT B2, `(.L_x_31) ;  /* 0x000000c000027945 */ /* 0x000fe80003800200 */
[----:B------:R-:W-:-:S04]  /*0c80*/  FFMA R3, R0, -R5, 1 ;  /* 0x3f80000000037423 */ /* 0x000fc80000000805 */
[----:B------:R-:W-:Y:S01]  /*0c90*/  FFMA R0, R3, R0, 9.9999997473787516356e-05 ;  /* 0x38d1b71703007423 */ /* 0x000fe20000000000 */
[----:B--2---:R-:W0:Y:S03]  /*0ca0*/  FCHK P0, R4, 10000 ;  /* 0x461c400004007902 */ /* 0x004e260000000000 */
[----:B------:R-:W-:-:S04]  /*0cb0*/  FFMA R3, R0, R4, RZ ;  /* 0x0000000400037223 */ /* 0x000fc800000000ff */
[----:B------:R-:W-:-:S04]  /*0cc0*/  FFMA R2, R3, -10000, R4 ;  /* 0xc61c400003027823 */ /* 0x000fc80000000004 */
[----:B------:R-:W-:Y:S01]  /*0cd0*/  FFMA R9, R0, R2, R3 ;  /* 0x0000000200097223 */ /* 0x000fe20000000003 */
[----:B0-----:R-:W-:Y:S06]  /*0ce0*/  @!P0 BRA `(.L_x_32) ;  /* 0x0000000000108947 */ /* 0x001fec0003800000 */
[----:B------:R-:W-:Y:S02]  /*0cf0*/  MOV R3, R4 ;  /* 0x0000000400037202 */ /* 0x000fe40000000f00 */
[----:B------:R-:W-:-:S07]  /*0d00*/  MOV R8, 0xd20 ;  /* 0x00000d2000087802 */ /* 0x000fce0000000f00 */
[----:B------:R-:W-:Y:S05]  /*0d10*/  CALL.REL.NOINC `($__internal_0_$__cuda_sm3x_div_rn_noftz_f32_slowpath) ;  /* 0x00000008004c7944 */ /* 0x000fea0003c00000 */
[----:B------:R-:W-:-:S07]  /*0d20*/  IMAD.MOV.U32 R9, RZ, RZ, R13 ;  /* 0x000000ffff097224 */ /* 0x000fce00078e000d */
.L_x_32:
[----:B------:R-:W-:Y:S05]  /*0d30*/  BSYNC.RECONVERGENT B2 ;  /* 0x0000000000027941 */ /* 0x000fea0003800200 */
.L_x_31:
[----:B------:R-:W0:Y:S01]  /*0d40*/  LDC.64 R2, c[0x0][0x380] ;  /* 0x0000e000ff027b82 */ /* 0x000e220000000a00 */
[----:B------:R1:W-:Y:S01]  /*0d50*/  STG.E desc[UR8][R14.64], R9 ;  /* 0x000000090e007986 */ /* 0x0003e2000c101908 */
[----:B------:R-:W2:Y:S01]  /*0d60*/  LDCU UR5, c[0x0][0x398] ;  /* 0x00007300ff0577ac */ /* 0x000ea20008000800 */
[----:B0-----:R-:W-:-:S05]  /*0d70*/  IMAD.WIDE R10, R10, 0x4, R2 ;  /* 0x000000040a0a7825 */ /* 0x001fca00078e0202 */
        /* <DEDUP_REMOVED lines=8> */
[----:B--2---:R-:W0:Y:S03]  /*0e00*/  FCHK P0, R4, 10000 ;  /* 0x461c400004007902 */ /* 0x004e260000000000 */
[----:B------:R-:W-:-:S04]  /*0e10*/  FFMA R13, R0, R4, RZ ;  /* 0x00000004000d7223 */ /* 0x000fc800000000ff */
[----:B------:R-:W-:-:S04]  /*0e20*/  FFMA R2, R13, -10000, R4 ;  /* 0xc61c40000d027823 */ /* 0x000fc80000000004 */
[----:B------:R-:W-:Y:S01]  /*0e30*/  FFMA R13, R0, R2, R13 ;  /* 0x00000002000d7223 */ /* 0x000fe2000000000d */
[----:B01----:R-:W-:Y:S06]  /*0e40*/  @!P0 BRA `(.L_x_34) ;  /* 0x00000000000c8947 */ /* 0x003fec0003800000 */
[----:B------:R-:W-:Y:S02]  /*0e50*/  MOV R3, R4 ;  /* 0x0000000400037202 */ /* 0x000fe40000000f00 */
[----:B------:R-:W-:-:S07]  /*0e60*/  MOV R8, 0xe80 ;  /* 0x00000e8000087802 */ /* 0x000fce0000000f00 */
[----:B------:R-:W-:Y:S05]  /*0e70*/  CALL.REL.NOINC `($__internal_0_$__cuda_sm3x_div_rn_noftz_f32_slowpath) ;  /* 0x0000000400f47944 */ /* 0x000fea0003c00000 */
.L_x_34:
[----:B------:R-:W-:Y:S05]  /*0e80*/  BSYNC.RECONVERGENT B2 ;  /* 0x0000000000027941 */ /* 0x000fea0003800200 */
.L_x_33:
[----:B------:R0:W-:Y:S01]  /*0e90*/  STG.E desc[UR8][R14.64+0x4], R13 ;  /* 0x0000040d0e007986 */ /* 0x0001e2000c101908 */
[----:B------:R-:W1:Y:S03]  /*0ea0*/  LDCU UR5, c[0x0][0x398] ;  /* 0x00007300ff0577ac */ /* 0x000e660008000800 */
[----:B------:R-:W1:Y:S02]  /*0eb0*/  LDG.E R0, desc[UR8][R10.64+0x4] ;  /* 0x000004080a007981 */ /* 0x000e64000c1e1900 */
[----:B-1----:R-:W-:-:S05]  /*0ec0*/  FFMA R3, -R13, UR5, R0 ;  /* 0x000000050d037c23 */ /* 0x002fca0008000100 */
[----:B------:R0:W-:Y:S04]  /*0ed0*/  STG.E desc[UR8][R10.64+0x4], R3 ;  /* 0x000004030a007986 */ /* 0x0001e8000c101908 */
[----:B------:R-:W2:Y:S01]  /*0ee0*/  LDG.E R4, desc[UR8][R14.64+0x8] ;  /* 0x000008080e047981 */ /* 0x000ea2000c1e1900 */
[----:B------:R-:W-:Y:S01]  /*0ef0*/  MOV R0, 0x38d1b717 ;  /* 0x38d1b71700007802 */ /* 0x000fe20000000f00 */
        /* <DEDUP_REMOVED lines=11> */
[----:B------:R-:W-:-:S07]  /*0fb0*/  IMAD.MOV.U32 R9, RZ, RZ, R13 ;  /* 0x000000ffff097224 */ /* 0x000fce00078e000d */
.L_x_36:
[----:B------:R-:W-:Y:S05]  /*0fc0*/  BSYNC.RECONVERGENT B2 ;  /* 0x0000000000027941 */ /* 0x000fea0003800200 */
.L_x_35:
[----:B------:R0:W-:Y:S01]  /*0fd0*/  STG.E desc[UR8][R14.64+0x8], R9 ;  /* 0x000008090e007986 */ /* 0x0001e2000c101908 */
[----:B------:R-:W1:Y:S03]  /*0fe0*/  LDCU UR5, c[0x0][0x398] ;  /* 0x00007300ff0577ac */ /* 0x000e660008000800 */
[----:B------:R-:W1:Y:S02]  /*0ff0*/  LDG.E R0, desc[UR8][R10.64+0x8] ;  /* 0x000008080a007981 */ /* 0x000e64000c1e1900 */
[----:B-1----:R-:W-:-:S05]  /*1000*/  FFMA R3, -R9, UR5, R0 ;  /* 0x0000000509037c23 */ /* 0x002fca0008000100 */
        /* <DEDUP_REMOVED lines=14> */
.L_x_38:
[----:B------:R-:W-:Y:S05]  /*10f0*/  BSYNC.RECONVERGENT B2 ;  /* 0x0000000000027941 */ /* 0x000fea0003800200 */
.L_x_37:
[----:B------:R0:W-:Y:S01]  /*1100*/  STG.E desc[UR8][R14.64+0xc], R13 ;  /* 0x00000c0d0e007986 */ /* 0x0001e2000c101908 */
[----:B------:R-:W1:Y:S03]  /*1110*/  LDCU UR5, c[0x0][0x398] ;  /* 0x00007300ff0577ac */ /* 0x000e660008000800 */
[----:B------:R-:W1:Y:S01]  /*1120*/  LDG.E R0, desc[UR8][R10.64+0xc] ;  /* 0x00000c080a007981 */ /* 0x000e62000c1e1900 */
[----:B------:R-:W-:Y:S01]  /*1130*/  IADD3 R6, PT, PT, R6, 0x4, RZ ;  /* 0x0000000406067810 */ /* 0x000fe20007ffe0ff */
[----:B-1----:R-:W-:-:S05]  /*1140*/  FFMA R3, -R13, UR5, R0 ;  /* 0x000000050d037c23 */ /* 0x002fca0008000100 */
[----:B------:R0:W-:Y:S02]  /*1150*/  STG.E desc[UR8][R10.64+0xc], R3 ;  /* 0x00000c030a007986 */ /* 0x0001e4000c101908 */
.L_x_30:
[----:B------:R-:W-:-:S13]  /*1160*/  ISETP.NE.AND P0, PT, RZ, UR4, PT ;  /* 0x00000004ff007c0c */ /* 0x000fda000bf05270 */
[----:B------:R-:W-:Y:S05]  /*1170*/  @!P0 EXIT ;  /* 0x000000000000894d */ /* 0x000fea0003800000 */
[----:B------:R-:W-:-:S09]  /*1180*/  UISETP.NE.AND UP0, UPT, UR4, 0x1, UPT ;  /* 0x000000010400788c */ /* 0x000fd2000bf05270 */
[----:B------:R-:W-:Y:S05]  /*1190*/  BRA.U !UP0, `(.L_x_39) ;  /* 0x0000000108b47547 */ /* 0x000fea000b800000 */
[----:B01----:R-:W0:Y:S01]  /*11a0*/  LDC.64 R14, c[0x0][0x388] ;  /* 0x0000e200ff0e7b82 */ /* 0x003e220000000a00 */
[----:B------:R-:W-:-:S05]  /*11b0*/  IADD3 R10, PT, PT, R7, R6, RZ ;  /* 0x00000006070a7210 */ /* 0x000fca0007ffe0ff */
[----:B0-----:R-:W-:-:S05]  /*11c0*/  IMAD.WIDE R14, R10, 0x4, R14 ;  /* 0x000000040a0e7825 */ /* 0x001fca00078e020e */
[----:B------:R-:W2:Y:S01]  /*11d0*/  LDG.E R4, desc[UR8][R14.64] ;  /* 0x000000080e047981 */ /* 0x000ea2000c1e1900 */
[----:B------:R-:W-:Y:S01]  /*11e0*/  IMAD.MOV.U32 R0, RZ, RZ, 0x38d1b717 ;  /* 0x38d1b717ff007424 */ /* 0x000fe200078e00ff */
[----:B------:R-:W-:Y:S03]  /*11f0*/  BSSY.RECONVERGENT B2, `(.L_x_40) ;  /* 0x000000c000027945 */ /* 0x000fe60003800200 */
        /* <DEDUP_REMOVED lines=10> */
[----:B------:R-:W-:-:S07]  /*12a0*/  MOV R9, R13 ;  /* 0x0000000d00097202 */ /* 0x000fce0000000f00 */
.L_x_41:
[----:B------:R-:W-:Y:S05]  /*12b0*/  BSYNC.RECONVERGENT B2 ;  /* 0x0000000000027941 */ /* 0x000fea0003800200 */
.L_x_40:
        /* <DEDUP_REMOVED lines=20> */
.L_x_43:
[----:B------:R-:W-:Y:S05]  /*1400*/  BSYNC.RECONVERGENT B2 ;  /* 0x0000000000027941 */ /* 0x000fea0003800200 */
.L_x_42:
[----:B------:R2:W-:Y:S01]  /*1410*/  STG.E desc[UR8][R14.64+0x4], R13 ;  /* 0x0000040d0e007986 */ /* 0x0005e2000c101908 */
[----:B------:R-:W0:Y:S03]  /*1420*/  LDCU UR4, c[0x0][0x398] ;  /* 0x00007300ff0477ac */ /* 0x000e260008000800 */
[----:B------:R-:W0:Y:S01]  /*1430*/  LDG.E R0, desc[UR8][R10.64+0x4] ;  /* 0x000004080a007981 */ /* 0x000e22000c1e1900 */
[----:B------:R-:W-:Y:S02]  /*1440*/  VIADD R6, R6, 0x2 ;  /* 0x0000000206067836 */ /* 0x000fe40000000000 */
[----:B0-----:R-:W-:-:S05]  /*1450*/  FFMA R3, -R13, UR4, R0 ;  /* 0x000000040d037c23 */ /* 0x001fca0008000100 */
[----:B------:R2:W-:Y:S02]  /*1460*/  STG.E desc[UR8][R10.64+0x4], R3 ;  /* 0x000004030a007986 */ /* 0x0005e4000c101908 */
.L_x_39:
[----:B------:R-:W3:Y:S02]  /*1470*/  LDC R0, c[0x0][0x390] ;  /* 0x0000e400ff007b82 */ /* 0x000ee40000000800 */
[----:B---3--:R-:W-:-:S04]  /*1480*/  LOP3.LUT R0, R0, 0x1, RZ, 0xc0, !PT ;  /* 0x0000000100007812 */ /* 0x008fc800078ec0ff */
[----:B------:R-:W-:-:S13]  /*1490*/  ISETP.NE.U32.AND P0, PT, R0, 0x1, PT ;  /* 0x000000010000780c */ /* 0x000fda0003f05070 */
[----:B------:R-:W-:Y:S05]  /*14a0*/  @P0 EXIT ;  /* 0x000000000000094d */ /* 0x000fea0003800000 */
[----:B012---:R-:W0:Y:S01]  /*14b0*/  LDC.64 R10, c[0x0][0x388] ;  /* 0x0000e200ff0a7b82 */ /* 0x007e220000000a00 */
        /* <DEDUP_REMOVED lines=16> */
.L_x_45:
[----:B------:R-:W-:Y:S05]  /*15c0*/  BSYNC.RECONVERGENT B2 ;  /* 0x0000000000027941 */ /* 0x000fea0003800200 */
.L_x_44:
[----:B------:R-:W0:Y:S01]  /*15d0*/  LDC.64 R2, c[0x0][0x380] ;  /* 0x0000e000ff027b82 */ /* 0x000e220000000a00 */
[----:B------:R-:W-:Y:S01]  /*15e0*/  STG.E desc[UR8][R10.64], R9 ;  /* 0x000000090a007986 */ /* 0x000fe2000c101908 */
[----:B------:R-:W1:Y:S01]  /*15f0*/  LDCU UR4, c[0x0][0x398] ;  /* 0x00007300ff0477ac */ /* 0x000e620008000800 */
[----:B0-----:R-:W-:-:S05]  /*1600*/  IMAD.WIDE R6, R6, 0x4, R2 ;  /* 0x0000000406067825 */ /* 0x001fca00078e0202 */
[----:B------:R-:W1:Y:S02]  /*1610*/  LDG.E R0, desc[UR8][R6.64] ;  /* 0x0000000806007981 */ /* 0x000e64000c1e1900 */
[----:B-1----:R-:W-:-:S05]  /*1620*/  FFMA R3, -R9, UR4, R0 ;  /* 0x0000000409037c23 */ /* 0x002fca0008000100 */
[----:B------:R-:W-:Y:S01]  /*1630*/  STG.E desc[UR8][R6.64], R3 ;  /* 0x0000000306007986 */ /* 0x000fe2000c101908 */
[----:B------:R-:W-:Y:S05]  /*1640*/  EXIT ;  /* 0x000000000000794d */ /* 0x000fea0003800000 */
        .weak           $__internal_0_$__cuda_sm3x_div_rn_noftz_f32_slowpath
        .type           $__internal_0_$__cuda_sm3x_div_rn_noftz_f32_slowpath,@function
        .size           $__internal_0_$__cuda_sm3x_div_rn_noftz_f32_slowpath,(.L_x_137 - $__internal_0_$__cuda_sm3x_div_rn_noftz_f32_slowpath)
$__internal_0_$__cuda_sm3x_div_rn_noftz_f32_slowpath:
[----:B------:R-:W-:Y:S01]  /*1650*/  SHF.R.U32.HI R4, RZ, 0x17, R5 ;  /* 0x00000017ff047819 */ /* 0x000fe20000011605 */
[----:B------:R-:W-:Y:S01]  /*1660*/  BSSY.RECONVERGENT B0, `(.L_x_46) ;  /* 0x0000065000007945 */ /* 0x000fe20003800200 */
[----:B------:R-:W-:Y:S01]  /*1670*/  SHF.R.U32.HI R9, RZ, 0x17, R3 ;  /* 0x00000017ff097819 */ /* 0x000fe20000011603 */
[----:B------:R-:W-:Y:S01]  /*1680*/  HFMA2 R12, -RZ, RZ, 6.109375, 2 ;  /* 0x461c4000ff0c7431 */ /* 0x000fe200000001ff */
[----:B------:R-:W-:Y:S02]  /*1690*/  LOP3.LUT R4, R4, 0xff, RZ, 0xc0, !PT ;  /* 0x000000ff04047812 */ /* 0x000fe400078ec0ff */
[----:B------:R-:W-:-:S03]  /*16a0*/  LOP3.LUT R9, R9, 0xff, RZ, 0xc0, !PT ;  /* 0x000000ff09097812 */ /* 0x000fc600078ec0ff */
[----:B------:R-:W-:Y:S01]  /*16b0*/  VIADD R0, R4, 0xffffffff ;  /* 0xffffffff04007836 */ /* 0x000fe20000000000 */
[----:B------:R-:W-:-:S04]  /*16c0*/  IADD3 R13, PT, PT, R9, -0x1, RZ ;  /* 0xffffffff090d7810 */ /* 0x000fc80007ffe0ff */
[----:B------:R-:W-:-:S04]  /*16d0*/  ISETP.GT.U32.AND P0, PT, R0, 0xfd, PT ;  /* 0x000000fd0000780c */ /* 0x000fc80003f04070 */
[----:B------:R-:W-:-:S13]  /*16e0*/  ISETP.GT.U32.OR P0, PT, R13, 0xfd, P0 ;  /* 0x000000fd0d00780c */ /* 0x000fda0000704470 */
[----:B------:R-:W-:Y:S01]  /*16f0*/  @!P0 MOV R2, RZ ;  /* 0x000000ff00028202 */ /* 0x000fe20000000f00 */
[----:B------:R-:W-:Y:S06]  /*1700*/  @!P0 BRA `(.L_x_47) ;  /* 0x0000000000648947 */ /* 0x000fec0003800000 */
[----:B------:R-:W-:Y:S02]  /*1710*/  MOV R0, 0x461c4000 ;  /* 0x461c400000007802 */ /* 0x000fe40000000f00 */
[----:B------:R-:W-:Y:S02]  /*1720*/  FSETP.GTU.FTZ.AND P0, PT, |R3|, +INF , PT ;  /* 0x7f8000000300780b */ /* 0x000fe40003f1c200 */
[----:B------:R-:W-:-:S04]  /*1730*/  FSETP.GTU.FTZ.AND P1, PT, |R0|, +INF , PT ;  /* 0x7f8000000000780b */ /* 0x000fc80003f3c200 */
[----:B------:R-:W-:-:S13]  /*1740*/  PLOP3.LUT P0, PT, P0, P1, PT, 0xf8, 0x8f ;  /* 0x00000000008f781c */ /* 0x000fda0000703f70 */
[----:B------:R-:W-:Y:S05]  /*1750*/  @P0 BRA `(.L_x_48) ;  /* 0x0000000400500947 */ /* 0x000fea0003800000 */
[----:B------:R-:W-:-:S13]  /*1760*/  LOP3.LUT P0, RZ, R12, 0x7fffffff, R3, 0xc8, !PT ;  /* 0x7fffffff0cff7812 */ /* 0x000fda000780c803 */
[----:B------:R-:W-:Y:S05]  /*1770*/  @!P0 BRA `(.L_x_49) ;  /* 0x0000000400408947 */ /* 0x000fea0003800000 */
[C---:B------:R-:W-:Y:S02]  /*1780*/  FSETP.NEU.FTZ.AND P2, PT, |R3|.reuse, +INF , PT ;  /* 0x7f8000000300780b */ /* 0x040fe40003f5d200 */
[----:B------:R-:W-:Y:S02]  /*1790*/  FSETP.NEU.FTZ.AND P1, PT, |R0|, +INF , PT ;  /* 0x7f8000000000780b */ /* 0x000fe40003f3d200 */
[----:B------:R-:W-:-:S11]  /*17a0*/  FSETP.NEU.FTZ.AND P0, PT, |R3|, +INF , PT ;  /* 0x7f8000000300780b */ /* 0x000fd60003f1d200 */
[----:B------:R-:W-:Y:S05]  /*17b0*/  @!P1 BRA !P2, `(.L_x_49) ;  /* 0x0000000400309947 */ /* 0x000fea0005000000 */
[----:B------:R-:W-:-:S04]  /*17c0*/  LOP3.LUT P2, RZ, R3, 0x7fffffff, RZ, 0xc0, !PT ;  /* 0x7fffffff03ff7812 */ /* 0x000fc8000784c0ff */
[----:B------:R-:W-:-:S13]  /*17d0*/  PLOP3.LUT P1, PT, P1, P2, PT, 0x2f, 0xf2 ;  /* 0x0000000000f2781c */ /* 0x000fda0000f24577 */
[----:B------:R-:W-:Y:S05]  /*17e0*/  @P1 BRA `(.L_x_50) ;  /* 0x00000004001c1947 */ /* 0x000fea0003800000 */
[----:B------:R-:W-:-:S04]  /*17f0*/  LOP3.LUT P1, RZ, R12, 0x7fffffff, RZ, 0xc0, !PT ;  /* 0x7fffffff0cff7812 */ /* 0x000fc8000782c0ff */
[----:B------:R-:W-:-:S13]  /*1800*/  PLOP3.LUT P0, PT, P0, P1, PT, 0x2f, 0xf2 ;  /* 0x0000000000f2781c */ /* 0x000fda0000702577 */
[----:B------:R-:W-:Y:S05]  /*1810*/  @P0 BRA `(.L_x_51) ;  /* 0x0000000400040947 */ /* 0x000fea0003800000 */
[----:B------:R-:W-:Y:S01]  /*1820*/  ISETP.GE.AND P0, PT, R13, RZ, PT ;  /* 0x000000ff0d00720c */ /* 0x000fe20003f06270 */
[----:B------:R-:W-:-:S05]  /*1830*/  VIADD R2, R4, 0xffffffff ;  /* 0xffffffff04027836 */ /* 0x000fca0000000000 */
[----:B------:R-:W-:-:S07]  /*1840*/  ISETP.GE.AND P1, PT, R2, RZ, PT ;  /* 0x000000ff0200720c */ /* 0x000fce0003f26270 */
[----:B------:R-:W-:Y:S01]  /*1850*/  @P0 MOV R2, RZ ;  /* 0x000000ff00020202 */ /* 0x000fe20000000f00 */
[----:B------:R-:W-:Y:S01]  /*1860*/  @!P0 FFMA R3, R3, 1.84467440737095516160e+19, RZ ;  /* 0x5f80000003038823 */ /* 0x000fe200000000ff */
[----:B------:R-:W-:-:S04]  /*1870*/  @!P0 MOV R2, 0xffffffc0 ;  /* 0xffffffc000028802 */ /* 0x000fc80000000f00 */
[----:B------:R-:W-:Y:S01]  /*1880*/  @!P1 FFMA R12, R0, 1.84467440737095516160e+19, RZ ;  /* 0x5f800000000c9823 */ /* 0x000fe200000000ff */
[----:B------:R-:W-:-:S07]  /*1890*/  @!P1 IADD3 R2, PT, PT, R2, 0x40, RZ ;  /* 0x0000004002029810 */ /* 0x000fce0007ffe0ff */
.L_x_47:
[----:B------:R-:W-:Y:S01]  /*18a0*/  LEA R13, R4, 0xc0800000, 0x17 ;  /* 0xc0800000040d7811 */ /* 0x000fe200078eb8ff */
[----:B------:R-:W-:Y:S01]  /*18b0*/  VIADD R9, R9, 0xffffff81 ;  /* 0xffffff8109097836 */ /* 0x000fe20000000000 */
[----:B------:R-:W-:Y:S02]  /*18c0*/  BSSY.RECONVERGENT B1, `(.L_x_52) ;  /* 0x0000035000017945 */ /* 0x000fe40003800200 */
[----:B------:R-:W-:Y:S01]  /*18d0*/  IADD3 R20, PT, PT, -R13, R12, RZ ;  /* 0x0000000c0d147210 */ /* 0x000fe20007ffe1ff */
[C---:B------:R-:W-:Y:S01]  /*18e0*/  IMAD R0, R9.reuse, -0x800000, R3 ;  /* 0xff80000009007824 */ /* 0x040fe200078e0203 */
[----:B------:R-:W-:Y:S02]  /*18f0*/  IADD3 R9, PT, PT, R9, 0x7f, -R4 ;  /* 0x0000007f09097810 */ /* 0x000fe40007ffe804 */
[----:B------:R-:W0:Y:S01]  /*1900*/  MUFU.RCP R12, R20 ;  /* 0x00000014000c7308 */ /* 0x000e220000001000 */
[----:B------:R-:W-:Y:S01]  /*1910*/  FADD.FTZ R13, -R20, -RZ ;  /* 0x800000ff140d7221 */ /* 0x000fe20000010100 */
[----:B------:R-:W-:-:S03]  /*1920*/  IADD3 R9, PT, PT, R9, R2, RZ ;  /* 0x0000000209097210 */ /* 0x000fc60007ffe0ff */
[----:B0-----:R-:W-:-:S04]  /*1930*/  FFMA R17, R12, R13, 1 ;  /* 0x3f8000000c117423 */ /* 0x001fc8000000000d */
[----:B------:R-:W-:-:S04]  /*1940*/  FFMA R17, R12, R17, R12 ;  /* 0x000000110c117223 */ /* 0x000fc8000000000c */
[----:B------:R-:W-:-:S04]  /*1950*/  FFMA R12, R0, R17, RZ ;  /* 0x00000011000c7223 */ /* 0x000fc800000000ff */
[----:B------:R-:W-:-:S04]  /*1960*/  FFMA R3, R13, R12, R0 ;  /* 0x0000000c0d037223 */ /* 0x000fc80000000000 */
[----:B------:R-:W-:-:S04]  /*1970*/  FFMA R12, R17, R3, R12 ;  /* 0x00000003110c7223 */ /* 0x000fc8000000000c */
[----:B------:R-:W-:-:S04]  /*1980*/  FFMA R13, R13, R12, R0 ;  /* 0x0000000c0d0d7223 */ /* 0x000fc80000000000 */
[----:B------:R-:W-:-:S05]  /*1990*/  FFMA R0, R17, R13, R12 ;  /* 0x0000000d11007223 */ /* 0x000fca000000000c */
[----:B------:R-:W-:-:S04]  /*19a0*/  SHF.R.U32.HI R3, RZ, 0x17, R0 ;  /* 0x00000017ff037819 */ /* 0x000fc80000011600 */
[----:B------:R-:W-:-:S04]  /*19b0*/  LOP3.LUT R2, R3, 0xff, RZ, 0xc0, !PT ;  /* 0x000000ff03027812 */ /* 0x000fc800078ec0ff */
[----:B------:R-:W-:-:S04]  /*19c0*/  IADD3 R2, PT, PT, R2, R9, RZ ;  /* 0x0000000902027210 */ /* 0x000fc80007ffe0ff */
[----:B------:R-:W-:-:S04]  /*19d0*/  IADD3 R3, PT, PT, R2, -0x1, RZ ;  /* 0xffffffff02037810 */ /* 0x000fc80007ffe0ff */
[----:B------:R-:W-:-:S13]  /*19e0*/  ISETP.GE.U32.AND P0, PT, R3, 0xfe, PT ;  /* 0x000000fe0300780c */ /* 0x000fda0003f06070 */
[----:B------:R-:W-:Y:S05]  /*19f0*/  @!P0 BRA `(.L_x_53) ;  /* 0x0000000000808947 */ /* 0x000fea0003800000 */
[----:B------:R-:W-:-:S13]  /*1a00*/  ISETP.GT.AND P0, PT, R2, 0xfe, PT ;  /* 0x000000fe0200780c */ /* 0x000fda0003f04270 */
[----:B------:R-:W-:Y:S05]  /*1a10*/  @P0 BRA `(.L_x_54) ;  /* 0x00000000006c0947 */ /* 0x000fea0003800000 */
[----:B------:R-:W-:-:S13]  /*1a20*/  ISETP.GE.AND P0, PT, R2, 0x1, PT ;  /* 0x000000010200780c */ /* 0x000fda0003f06270 */
[----:B------:R-:W-:Y:S05]  /*1a30*/  @P0 BRA `(.L_x_55) ;  /* 0x0000000000740947 */ /* 0x000fea0003800000 */
[----:B------:R-:W-:Y:S02]  /*1a40*/  ISETP.GE.AND P0, PT, R2, -0x18, PT ;  /* 0xffffffe80200780c */ /* 0x000fe40003f06270 */
[----:B------:R-:W-:-:S11]  /*1a50*/  LOP3.LUT R0, R0, 0x80000000, RZ, 0xc0, !PT ;  /* 0x8000000000007812 */ /* 0x000fd600078ec0ff */
[----:B------:R-:W-:Y:S05]  /*1a60*/  @!P0 BRA `(.L_x_55) ;  /* 0x0000000000688947 */ /* 0x000fea0003800000 */
[CCC-:B------:R-:W-:Y:S01]  /*1a70*/  FFMA.RZ R3, R17.reuse, R13.reuse, R12.reuse ;  /* 0x0000000d11037223 */ /* 0x1c0fe2000000c00c */
[CCC-:B------:R-:W-:Y:S01]  /*1a80*/  FFMA.RP R4, R17.reuse, R13.reuse, R12.reuse ;  /* 0x0000000d11047223 */ /* 0x1c0fe2000000800c */
[----:B------:R-:W-:Y:S01]  /*1a90*/  FFMA.RM R13, R17, R13, R12 ;  /* 0x0000000d110d7223 */ /* 0x000fe2000000400c */
[C---:B------:R-:W-:Y:S02]  /*1aa0*/  IADD3 R9, PT, PT, R2.reuse, 0x20, RZ ;  /* 0x0000002002097810 */ /* 0x040fe40007ffe0ff */
[----:B------:R-:W-:Y:S02]  /*1ab0*/  LOP3.LUT R3, R3, 0x7fffff, RZ, 0xc0, !PT ;  /* 0x007fffff03037812 */ /* 0x000fe400078ec0ff */
[C---:B------:R-:W-:Y:S02]  /*1ac0*/  ISETP.NE.AND P2, PT, R2.reuse, RZ, PT ;  /* 0x000000ff0200720c */ /* 0x040fe40003f45270 */
[----:B------:R-:W-:Y:S02]  /*1ad0*/  LOP3.LUT R12, R3, 0x800000, RZ, 0xfc, !PT ;  /* 0x00800000030c7812 */ /* 0x000fe400078efcff */
[----:B------:R-:W-:Y:S01]  /*1ae0*/  ISETP.NE.AND P1, PT, R2, RZ, PT ;  /* 0x000000ff0200720c */ /* 0x000fe20003f25270 */
[----:B------:R-:W-:Y:S01]  /*1af0*/  IMAD.MOV R2, RZ, RZ, -R2 ;  /* 0x000000ffff027224 */ /* 0x000fe200078e0a02 */
[----:B------:R-:W-:-:S02]  /*1b00*/  SHF.L.U32 R9, R12, R9, RZ ;  /* 0x000000090c097219 */ /* 0x000fc400000006ff */
[----:B------:R-:W-:Y:S02]  /*1b10*/  FSETP.NEU.FTZ.AND P0, PT, R4, R13, PT ;  /* 0x0000000d0400720b */ /* 0x000fe40003f1d000 */
[----:B------:R-:W-:Y:S02]  /*1b20*/  SEL R3, R2, RZ, P2 ;  /* 0x000000ff02037207 */ /* 0x000fe40001000000 */
[----:B------:R-:W-:Y:S02]  /*1b30*/  ISETP.NE.AND P1, PT, R9, RZ, P1 ;  /* 0x000000ff0900720c */ /* 0x000fe40000f25270 */
[----:B------:R-:W-:Y:S02]  /*1b40*/  SHF.R.U32.HI R3, RZ, R3, R12 ;  /* 0x00000003ff037219 */ /* 0x000fe4000001160c */
[----:B------:R-:W-:Y:S02]  /*1b50*/  PLOP3.LUT P0, PT, P0, P1, PT, 0xf8, 0x8f ;  /* 0x00000000008f781c */ /* 0x000fe40000703f70 */
[----:B------:R-:W-:-:S02]  /*1b60*/  SHF.R.U32.HI R2, RZ, 0x1, R3 ;  /* 0x00000001ff027819 */ /* 0x000fc40000011603 */
[----:B------:R-:W-:-:S04]  /*1b70*/  SEL R9, RZ, 0x1, !P0 ;  /* 0x00000001ff097807 */ /* 0x000fc80004000000 */
[----:B------:R-:W-:-:S04]  /*1b80*/  LOP3.LUT R4, R9, 0x1, R2, 0xf8, !PT ;  /* 0x0000000109047812 */ /* 0x000fc800078ef802 */
[----:B------:R-:W-:-:S04]  /*1b90*/  LOP3.LUT R3, R4, R3, RZ, 0xc0, !PT ;  /* 0x0000000304037212 */ /* 0x000fc800078ec0ff */
[----:B------:R-:W-:-:S04]  /*1ba0*/  IADD3 R3, PT, PT, R2, R3, RZ ;  /* 0x0000000302037210 */ /* 0x000fc80007ffe0ff */
[----:B------:R-:W-:Y:S01]  /*1bb0*/  LOP3.LUT R0, R3, R0, RZ, 0xfc, !PT ;  /* 0x0000000003007212 */ /* 0x000fe200078efcff */
[----:B------:R-:W-:Y:S06]  /*1bc0*/  BRA `(.L_x_55) ;  /* 0x0000000000107947 */ /* 0x000fec0003800000 */
.L_x_54:
[----:B------:R-:W-:-:S04]  /*1bd0*/  LOP3.LUT R0, R0, 0x80000000, RZ, 0xc0, !PT ;  /* 0x8000000000007812 */ /* 0x000fc800078ec0ff */
[----:B------:R-:W-:Y:S01]  /*1be0*/  LOP3.LUT R0, R0, 0x7f800000, RZ, 0xfc, !PT ;  /* 0x7f80000000007812 */ /* 0x000fe200078efcff */
[----:B------:R-:W-:Y:S06]  /*1bf0*/  BRA `(.L_x_55) ;  /* 0x0000000000047947 */ /* 0x000fec0003800000 */
.L_x_53:
[----:B------:R-:W-:-:S07]  /*1c00*/  LEA R0, R9, R0, 0x17 ;  /* 0x0000000009007211 */ /* 0x000fce00078eb8ff */
.L_x_55:
[----:B------:R-:W-:Y:S05]  /*1c10*/  BSYNC.RECONVERGENT B1 ;  /* 0x0000000000017941 */ /* 0x000fea0003800200 */
.L_x_52:
[----:B------:R-:W-:Y:S05]  /*1c20*/  BRA `(.L_x_56) ;  /* 0x0000000000207947 */ /* 0x000fea0003800000 */
.L_x_51:
[----:B------:R-:W-:-:S04]  /*1c30*/  LOP3.LUT R0, R12, 0x80000000, R3, 0x48, !PT ;  /* 0x800000000c007812 */ /* 0x000fc800078e4803 */
[----:B------:R-:W-:Y:S01]  /*1c40*/  LOP3.LUT R0, R0, 0x7f800000, RZ, 0xfc, !PT ;  /* 0x7f80000000007812 */ /* 0x000fe200078efcff */
[----:B------:R-:W-:Y:S06]  /*1c50*/  BRA `(.L_x_56) ;  /* 0x0000000000147947 */ /* 0x000fec0003800000 */
.L_x_50:
[----:B------:R-:W-:Y:S01]  /*1c60*/  LOP3.LUT R0, R12, 0x80000000, R3, 0x48, !PT ;  /* 0x800000000c007812 */ /* 0x000fe200078e4803 */
[----:B------:R-:W-:Y:S06]  /*1c70*/  BRA `(.L_x_56) ;  /* 0x00000000000c7947 */ /* 0x000fec0003800000 */
.L_x_49:
[----:B------:R-:W0:Y:S01]  /*1c80*/  MUFU.RSQ R0, -QNAN ;  /* 0xffc0000000007908 */ /* 0x000e220000001400 */
[----:B------:R-:W-:Y:S05]  /*1c90*/  BRA `(.L_x_56) ;  /* 0x0000000000047947 */ /* 0x000fea0003800000 */
.L_x_48:
[----:B------:R-:W-:-:S07]  /*1ca0*/  FADD.FTZ R0, R3, R0 ;  /* 0x0000000003007221 */ /* 0x000fce0000010000 */
.L_x_56:
[----:B------:R-:W-:Y:S05]  /*1cb0*/  BSYNC.RECONVERGENT B0 ;  /* 0x0000000000007941 */ /* 0x000fea0003800200 */
.L_x_46:
[----:B------:R-:W-:Y:S01]  /*1cc0*/  HFMA2 R9, -RZ, RZ, 0, 0 ;  /* 0x00000000ff097431 */ /* 0x000fe200000001ff */
[----:B0-----:R-:W-:-:S03]  /*1cd0*/  MOV R13, R0 ;  /* 0x00000000000d7202 */ /* 0x001fc60000000f00 */
[----:B------:R-:W-:Y:S05]  /*1ce0*/  RET.REL.NODEC R8 `(_Z13weight_updatePfS_iif) ;  /* 0xffffffe008c47950 */ /* 0x000fea0003c3ffff */
.L_x_57:
        /* <DEDUP_REMOVED lines=9> */
.L_x_137:


//--------------------- .text._Z4gradPfS_S_iii    --------------------------
	.section	.text._Z4gradPfS_S_iii,"ax",@progbits
	.align	128
        .global         _Z4gradPfS_S_iii
        .type           _Z4gradPfS_S_iii,@function
        .size           _Z4gradPfS_S_iii,(.L_x_143 - _Z4gradPfS_S_iii)
        .other          _Z4gradPfS_S_iii,@"STO_CUDA_ENTRY STV_DEFAULT"
_Z4gradPfS_S_iii:
.text._Z4gradPfS_S_iii:
[----:B------:R-:W-:Y:S01]  /*0000*/  LDC R1, c[0x0][0x37c] ;  /* 0x0000df00ff017b82 */ /* 0x000fe20000000800 */
[----:B------:R-:W0:Y:S07]  /*0010*/  S2R R3, SR_TID.Y ;  /* 0x0000000000037919 */ /* 0x000e2e0000002200 */
[----:B------:R-:W0:Y:S01]  /*0020*/  S2UR UR4, SR_CTAID.Y ;  /* 0x00000000000479c3 */ /* 0x000e220000002600 */
[----:B------:R-:W1:Y:S01]  /*0030*/  LDCU UR7, c[0x0][0x398] ;  /* 0x00007300ff0777ac */ /* 0x000e620008000800 */
[----:B------:R-:W2:Y:S01]  /*0040*/  S2R R5, SR_CTAID.X ;  /* 0x0000000000057919 */ /* 0x000ea20000002500 */
[----:B------:R-:W3:Y:S01]  /*0050*/  LDCU UR8, c[0x0][0x3a0] ;  /* 0x00007400ff0877ac */ /* 0x000ee20008000800 */
[----:B------:R-:W4:Y:S04]  /*0060*/  S2R R7, SR_TID.X ;  /* 0x0000000000077919 */ /* 0x000f280000002100 */
[----:B------:R-:W0:Y:S01]  /*0070*/  LDC R0, c[0x0][0x364] ;  /* 0x0000d900ff007b82 */ /* 0x000e220000000800 */
[----:B------:R-:W2:Y:S01]  /*0080*/  LDCU UR5, c[0x0][0x370] ;  /* 0x00006e00ff0577ac */ /* 0x000ea20008000800 */
[----:B------:R-:W4:Y:S01]  /*0090*/  LDCU UR6, c[0x0][0x360] ;  /* 0x00006c00ff0677ac */ /* 0x000f220008000800 */
[----:B-1----:R-:W-:-:S06]  /*00a0*/  UISETP.GE.AND UP0, UPT, UR7, 0x1, UPT ;  /* 0x000000010700788c */ /* 0x002fcc000bf06270 */
[----:B------:R-:W-:Y:S01]  /*00b0*/  PLOP3.LUT P0, PT, PT, PT, UP0, 0x80, 0x8 ;  /* 0x000000000008781c */ /* 0x000fe20003f0f008 */
[----:B0-----:R-:W-:-:S04]  /*00c0*/  IMAD R0, R0, UR4, R3 ;  /* 0x0000000400007c24 */ /* 0x001fc8000f8e0203 */
[----:B--2---:R-:W-:-:S04]  /*00d0*/  IMAD R0, R0, UR5, R5 ;  /* 0x0000000500007c24 */ /* 0x004fc8000f8e0205 */
[----:B----4-:R-:W-:-:S05]  /*00e0*/  IMAD R0, R0, UR6, R7 ;  /* 0x0000000600007c24 */ /* 0x010fca000f8e0207 */
[----:B---3--:R-:W-:-:S13]  /*00f0*/  ISETP.GE.OR P0, PT, R0, UR8, !P0 ;  /* 0x0000000800007c0c */ /* 0x008fda000c706670 */
[----:B------:R-:W-:Y:S05]  /*0100*/  @P0 EXIT ;  /* 0x000000000000094d */ /* 0x000fea0003800000 */
[----:B------:R-:W0:Y:S02]  /*0110*/  LDCU UR10, c[0x0][0x39c] ;  /* 0x00007380ff0a77ac */ /* 0x000e240008000800 */
[----:B0-----:R-:W-:-:S06]  /*0120*/  UISETP.GE.AND UP0, UPT, UR10, 0x1, UPT ;  /* 0x000000010a00788c */ /* 0x001fcc000bf06270 */
[----:B------:R-:W-:-:S13]  /*0130*/  PLOP3.LUT P0, PT, PT, PT, UP0, 0x80, 0x8 ;  /* 0x000000000008781c */ /* 0x000fda0003f0f008 */
[----:B------:R-:W-:Y:S05]  /*0140*/  @!P0 EXIT ;  /* 0x000000000000894d */ /* 0x000fea0003800000 */
[----:B------:R-:W-:Y:S01]  /*0150*/  ULOP3.LUT UR11, UR10, 0x7ffffff8, URZ, 0xc0, !UPT ;  /* 0x7ffffff80a0b7892 */ /* 0x000fe2000f8ec0ff */
[----:B------:R-:W0:Y:S01]  /*0160*/  LDCU.64 UR14, c[0x0][0x358] ;  /* 0x00006b00ff0e77ac */ /* 0x000e220008000a00 */
[----:B------:R-:W-:Y:S02]  /*0170*/  ULOP3.LUT UR10, UR10, 0x7, URZ, 0xc0, !UPT ;  /* 0x000000070a0a7892 */ /* 0x000fe4000f8ec0ff */
[----:B------:R-:W-:Y:S02]  /*0180*/  USHF.L.U32 UR13, UR7, 0x3, URZ ;  /* 0x00000003070d7899 */ /* 0x000fe400080006ff */
[----:B------:R-:W-:Y:S01]  /*0190*/  UIADD3 UR12, UPT, UPT, -UR11, URZ, URZ ;  /* 0x000000ff0b0c7290 */ /* 0x000fe2000fffe1ff */
[----:B------:R-:W-:-:S11]  /*01a0*/  UMOV UR4, URZ ;  /* 0x000000ff00047c82 */ /* 0x000fd60008000000 */
.L_x_62:
[----:B-1----:R-:W1:Y:S01]  /*01b0*/  LDCU.64 UR16, c[0x0][0x398] ;  /* 0x00007300ff1077ac */ /* 0x002e620008000a00 */
[----:B--2-45:R-:W-:Y:S01]  /*01c0*/  HFMA2 R5, -RZ, RZ, 0, 2.384185791015625e-07 ;  /* 0x00000004ff057431 */ /* 0x034fe200000001ff */
[----:B------:R-:W2:Y:S01]  /*01d0*/  LDCU.64 UR6, c[0x0][0x390] ;  /* 0x00007200ff0677ac */ /* 0x000ea20008000a00 */
[----:B-1----:R-:W-:-:S05]  /*01e0*/  MOV R3, UR16 ;  /* 0x0000001000037c02 */ /* 0x002fca0008000f00 */
[----:B------:R-:W-:-:S04]  /*01f0*/  IMAD R2, R0, R3, UR4 ;  /* 0x0000000400027e24 */ /* 0x000fc8000f8e0203 */
[----:B--2---:R-:W-:-:S05]  /*0200*/  IMAD.WIDE R2, R2, R5, UR6 ;  /* 0x0000000602027e25 */ /* 0x004fca000f8e0205 */
[----:B0-----:R0:W5:Y:S01]  /*0210*/  LDG.E R5, desc[UR14][R2.64] ;  /* 0x0000000e02057981 */ /* 0x001162000c1e1900 */
[----:B------:R-:W-:Y:S01]  /*0220*/  UISETP.GE.U32.AND UP0, UPT, UR17, 0x8, UPT ;  /* 0x000000081100788c */ /* 0x000fe2000bf06070 */
[----:B------:R-:W-:-:S08]  /*0230*/  UMOV UR5, URZ ;  /* 0x000000ff00057c82 */ /* 0x000fd00008000000 */
[----:B0-----:R-:W-:Y:S05]  /*0240*/  BRA.U !UP0, `(.L_x_58) ;  /* 0x0000000508607547 */ /* 0x001fea000b800000 */
[----:B------:R-:W-:Y:S01]  /*0250*/  MOV R4, R0 ;  /* 0x0000000000047202 */ /* 0x000fe20000000f00 */
[----:B------:R-:W-:Y:S02]  /*0260*/  UIADD3 UR8, UPT, UPT, UR4, UR16, URZ ;  /* 0x0000001004087290 */ /* 0x000fe4000fffe0ff */
[----:B------:R-:W-:Y:S02]  /*0270*/  ULEA UR9, UR16, UR4, 0x1 ;  /* 0x0000000410097291 */ /* 0x000fe4000f8e08ff */
[----:B------:R-:W-:Y:S02]  /*0280*/  UIMAD UR18, UR16, 0x3, UR4 ;  /* 0x00000003101278a4 */ /* 0x000fe4000f8e0204 */
[----:B------:R-:W-:Y:S02]  /*0290*/  ULEA UR19, UR16, UR4, 0x2 ;  /* 0x0000000410137291 */ /* 0x000fe4000f8e10ff */
[----:B------:R-:W-:Y:S02]  /*02a0*/  UIMAD UR20, UR16, 0x5, UR4 ;  /* 0x00000005101478a4 */ /* 0x000fe4000f8e0204 */
[----:B------:R-:W-:-:S02]  /*02b0*/  UIMAD UR21, UR16, 0x6, UR4 ;  /* 0x00000006101578a4 */ /* 0x000fc4000f8e0204 */
[----:B------:R-:W-:Y:S02]  /*02c0*/  UIMAD UR22, UR16, 0x7, UR4 ;  /* 0x00000007101678a4 */ /* 0x000fe4000f8e0204 */
[----:B------:R-:W-:Y:S01]  /*02d0*/  UIMAD.WIDE.U32 UR24, UR4, 0x4, UR6 ;  /* 0x00000004041878a5 */ /* 0x000fe2000f8e0006 */
[----:B------:R-:W-:-:S11]  /*02e0*/  UMOV UR5, UR12 ;  /* 0x0000000c00057c82 */ /* 0x000fd60008000000 */
.L_x_59:
[----:B------:R-:W0:Y:S01]  /*02f0*/  LDC.64 R8, c[0x0][0x380] ;  /* 0x0000e000ff087b82 */ /* 0x000e220000000a00 */
[----:B------:R-:W-:Y:S02]  /*0300*/  MOV R12, UR24 ;  /* 0x00000018000c7c02 */ /* 0x000fe40008000f00 */
[----:B------:R-:W-:-:S05]  /*0310*/  MOV R13, UR25 ;  /* 0x00000019000d7c02 */ /* 0x000fca0008000f00 */
[----:B------:R-:W2:Y:S01]  /*0320*/  LDG.E R12, desc[UR14][R12.64] ;  /* 0x0000000e0c0c7981 */ /* 0x000ea2000c1e1900 */
[----:B-1----:R-:W1:Y:S01]  /*0330*/  LDC R7, c[0x0][0x3a0] ;  /* 0x0000e800ff077b82 */ /* 0x002e620000000800 */
[----:B0-----:R-:W-:-:S05]  /*0340*/  IMAD.WIDE R8, R4, 0x4, R8 ;  /* 0x0000000404087825 */ /* 0x001fca00078e0208 */
[----:B------:R-:W2:Y:S01]  /*0350*/  LDG.E R6, desc[UR14][R8.64] ;  /* 0x0000000e08067981 */ /* 0x000ea2000c1e1900 */
[----:B------:R-:W-:Y:S01]  /*0360*/  UIMAD.WIDE.U32 UR26, UR8, 0x4, UR6 ;  /* 0x00000004081a78a5 */ /* 0x000fe2000f8e0006 */
[----:B-1----:R-:W-:-:S05]  /*0370*/  IMAD.WIDE R10, R7, 0x4, R8 ;  /* 0x00000004070a7825 */ /* 0x002fca00078e0208 */
[----:B------:R-:W-:Y:S02]  /*0380*/  MOV R14, UR26 ;  /* 0x0000001a000e7c02 */ /* 0x000fe40008000f00 */
[----:B------:R-:W-:Y:S01]  /*0390*/  MOV R15, UR27 ;  /* 0x0000001b000f7c02 */ /* 0x000fe20008000f00 */
[----:B--2--5:R-:W-:-:S05]  /*03a0*/  FFMA R5, R6, R12, R5 ;  /* 0x0000000c06057223 */ /* 0x024fca0000000005 */
[----:B------:R0:W-:Y:S04]  /*03b0*/  STG.E desc[UR14][R2.64], R5 ;  /* 0x0000000502007986 */ /* 0x0001e8000c10190e */
[----:B------:R-:W2:Y:S04]  /*03c0*/  LDG.E R14, desc[UR14][R14.64] ;  /* 0x0000000e0e0e7981 */ /* 0x000ea8000c1e1900 */
[----:B------:R-:W2:Y:S01]  /*03d0*/  LDG.E R6, desc[UR14][R10.64] ;  /* 0x0000000e0a067981 */ /* 0x000ea2000c1e1900 */
[----:B------:R-:W-:Y:S01]  /*03e0*/  UIMAD.WIDE.U32 UR26, UR9, 0x4, UR6 ;  /* 0x00000004091a78a5 */ /* 0x000fe2000f8e0006 */
[----:B------:R-:W-:-:S05]  /*03f0*/  IMAD.WIDE R8, R7, 0x4, R10 ;  /* 0x0000000407087825 */ /* 0x000fca00078e020a */
[----:B------:R-:W-:Y:S02]  /*0400*/  MOV R12, UR26 ;  /* 0x0000001a000c7c02 */ /* 0x000fe40008000f00 */
[----:B------:R-:W-:Y:S01]  /*0410*/  MOV R13, UR27 ;  /* 0x0000001b000d7c02 */ /* 0x000fe20008000f00 */
[----:B--2---:R-:W-:-:S05]  /*0420*/  FFMA R17, R6, R14, R5 ;  /* 0x0000000e06117223 */ /* 0x004fca0000000005 */
[----:B------:R1:W-:Y:S04]  /*0430*/  STG.E desc[UR14][R2.64], R17 ;  /* 0x0000001102007986 */ /* 0x0003e8000c10190e */
[----:B------:R-:W0:Y:S04]  /*0440*/  LDG.E R12, desc[UR14][R12.64] ;  /* 0x0000000e0c0c7981 */ /* 0x000e28000c1e1900 */
[----:B------:R-:W0:Y:S01]  /*0450*/  LDG.E R6, desc[UR14][R8.64] ;  /* 0x0000000e08067981 */ /* 0x000e22000c1e1900 */
[----:B------:R-:W-:Y:S01]  /*0460*/  UIMAD.WIDE.U32 UR26, UR18, 0x4, UR6 ;  /* 0x00000004121a78a5 */ /* 0x000fe2000f8e0006 */
[----:B------:R-:W-:-:S05]  /*0470*/  IMAD.WIDE R10, R7, 0x4, R8 ;  /* 0x00000004070a7825 */ /* 0x000fca00078e0208 */
[----:B------:R-:W-:Y:S02]  /*0480*/  MOV R14, UR26 ;  /* 0x0000001a000e7c02 */ /* 0x000fe40008000f00 */
[----:B------:R-:W-:Y:S01]  /*0490*/  MOV R15, UR27 ;  /* 0x0000001b000f7c02 */ /* 0x000fe20008000f00 */
[----:B0-----:R-:W-:-:S05]  /*04a0*/  FFMA R5, R6, R12, R17 ;  /* 0x0000000c06057223 */ /* 0x001fca0000000011 */
[----:B------:R0:W-:Y:S04]  /*04b0*/  STG.E desc[UR14][R2.64], R5 ;  /* 0x0000000502007986 */ /* 0x0001e8000c10190e */
[----:B------:R-:W1:Y:S04]  /*04c0*/  LDG.E R14, desc[UR14][R14.64] ;  /* 0x0000000e0e0e7981 */ /* 0x000e68000c1e1900 */
[----:B------:R-:W1:Y:S01]  /*04d0*/  LDG.E R6, desc[UR14][R10.64] ;  /* 0x0000000e0a067981 */ /* 0x000e62000c1e1900 */
[----:B------:R-:W-:Y:S01]  /*04e0*/  UIMAD.WIDE.U32 UR26, UR19, 0x4, UR6 ;  /* 0x00000004131a78a5 */ /* 0x000fe2000f8e0006 */
[----:B------:R-:W-:-:S05]  /*04f0*/  IMAD.WIDE R8, R7, 0x4, R10 ;  /* 0x0000000407087825 */ /* 0x000fca00078e020a */
[----:B------:R-:W-:Y:S01]  /*0500*/  MOV R12, UR26 ;  /* 0x0000001a000c7c02 */ /* 0x000fe20008000f00 */
[----:B------:R-:W-:Y:S02]  /*0510*/  IMAD.U32 R13, RZ, RZ, UR27 ;  /* 0x0000001bff0d7e24 */ /* 0x000fe4000f8e00ff */
[----:B-1----:R-:W-:-:S05]  /*0520*/  FFMA R17, R6, R14, R5 ;  /* 0x0000000e06117223 */ /* 0x002fca0000000005 */
        /* <DEDUP_REMOVED lines=9> */
[----:B------:R-:W2:Y:S04]  /*05c0*/  LDG.E R14, desc[UR14][R14.64] ;  /* 0x0000000e0e0e7981 */ /* 0x000ea8000c1e1900 */
[----:B------:R-:W2:Y:S01]  /*05d0*/  LDG.E R6, desc[UR14][R10.64] ;  /* 0x0000000e0a067981 */ /* 0x000ea2000c1e1900 */
[----:B------:R-:W-:Y:S01]  /*05e0*/  UIMAD.WIDE.U32 UR26, UR21, 0x4, UR6 ;  /* 0x00000004151a78a5 */ /* 0x000fe2000f8e0006 */
[----:B------:R-:W-:-:S05]  /*05f0*/  IMAD.WIDE R8, R7, 0x4, R10 ;  /* 0x0000000407087825 */ /* 0x000fca00078e020a */
[----:B------:R-:W-:Y:S02]  /*0600*/  MOV R16, UR26 ;  /* 0x0000001a00107c02 */ /* 0x000fe40008000f00 */
[----:B-1----:R-:W-:Y:S01]  /*0610*/  MOV R17, UR27 ;  /* 0x0000001b00117c02 */ /* 0x002fe20008000f00 */
[----:B--2---:R-:W-:-:S05]  /*0620*/  FFMA R19, R6, R14, R5 ;  /* 0x0000000e06137223 */ /* 0x004fca0000000005 */
        /* <DEDUP_REMOVED lines=11> */
[----:B------:R-:W-:-:S04]  /*06e0*/  UIADD3 UR5, UPT, UPT, UR5, 0x8, URZ ;  /* 0x0000000805057890 */ /* 0x000fc8000fffe0ff */
[----:B------:R-:W-:Y:S01]  /*06f0*/  UISETP.NE.AND UP0, UPT, UR5, URZ, UPT ;  /* 0x000000ff0500728c */ /* 0x000fe2000bf05270 */
[----:B------:R-:W-:Y:S01]  /*0700*/  LEA R4, R7, R4, 0x3 ;  /* 0x0000000407047211 */ /* 0x000fe200078e18ff */
[----:B------:R-:W-:Y:S02]  /*0710*/  UIADD3 UR8, UPT, UPT, UR13, UR8, URZ ;  /* 0x000000080d087290 */ /* 0x000fe4000fffe0ff */
[----:B------:R-:W-:Y:S02]  /*0720*/  UIADD3 UR9, UPT, UPT, UR13, UR9, URZ ;  /* 0x000000090d097290 */ /* 0x000fe4000fffe0ff */
[----:B------:R-:W-:Y:S02]  /*0730*/  UIADD3 UR18, UPT, UPT, UR13, UR18, URZ ;  /* 0x000000120d127290 */ /* 0x000fe4000fffe0ff */
[----:B------:R-:W-:Y:S02]  /*0740*/  UIADD3 UR19, UPT, UPT, UR13, UR19, URZ ;  /* 0x000000130d137290 */ /* 0x000fe4000fffe0ff */
[----:B------:R-:W-:-:S02]  /*0750*/  UIADD3 UR20, UPT, UPT, UR13, UR20, URZ ;  /* 0x000000140d147290 */ /* 0x000fc4000fffe0ff */
[----:B------:R-:W-:Y:S02]  /*0760*/  UIADD3 UR21, UPT, UPT, UR13, UR21, URZ ;  /* 0x000000150d157290 */ /* 0x000fe4000fffe0ff */
[----:B------:R-:W-:Y:S02]  /*0770*/  UIADD3 UR22, UPT, UPT, UR13, UR22, URZ ;  /* 0x000000160d167290 */ /* 0x000fe4000fffe0ff */
[----:B------:R-:W-:Y:S01]  /*0780*/  UIMAD.WIDE.U32 UR24, UR13, 0x4, UR24 ;  /* 0x000000040d1878a5 */ /* 0x000fe2000f8e0018 */
[----:B0-----:R-:W-:-:S05]  /*0790*/  FFMA R5, R12, R10, R21 ;  /* 0x0000000a0c057223 */ /* 0x001fca0000000015 */
[----:B------:R1:W-:Y:S01]  /*07a0*/  STG.E desc[UR14][R2.64], R5 ;  /* 0x0000000502007986 */ /* 0x0003e2000c10190e */
[----:B------:R-:W-:Y:S05]  /*07b0*/  BRA.U UP0, `(.L_x_59) ;  /* 0xfffffff900cc7547 */ /* 0x000fea000b83ffff */
[----:B------:R-:W-:-:S05]  /*07c0*/  UMOV UR5, UR11 ;  /* 0x0000000b00057c82 */ /* 0x000fca0008000000 */
.L_x_58:
[----:B------:R-:W-:-:S09]  /*07d0*/  UISETP.NE.AND UP0, UPT, UR10, URZ, UPT ;  /* 0x000000ff0a00728c */ /* 0x000fd2000bf05270 */
[----:B------:R-:W-:Y:S05]  /*07e0*/  BRA.U !UP0, `(.L_x_60) ;  /* 0x0000000508687547 */ /* 0x000fea000b800000 */
[----:B------:R-:W-:Y:S02]  /*07f0*/  UIADD3 UR8, UPT, UPT, UR10, -0x1, URZ ;  /* 0xffffffff0a087890 */ /* 0x000fe4000fffe0ff */
[----:B------:R-:W-:Y:S02]  /*0800*/  ULOP3.LUT UP1, UR20, UR17, 0x3, URZ, 0xc0, !UPT ;  /* 0x0000000311147892 */ /* 0x000fe4000f82c0ff */
[----:B------:R-:W-:-:S09]  /*0810*/  UISETP.GE.U32.AND UP0, UPT, UR8, 0x3, UPT ;  /* 0x000000030800788c */ /* 0x000fd2000bf06070 */
[----:B------:R-:W-:Y:S05]  /*0820*/  BRA.U !UP0, `(.L_x_61) ;  /* 0x0000000108a07547 */ /* 0x000fea000b800000 */
[----:B-1----:R-:W0:Y:S01]  /*0830*/  LDC R19, c[0x0][0x3a0] ;  /* 0x0000e800ff137b82 */ /* 0x002e220000000800 */
[----:B------:R-:W-:-:S04]  /*0840*/  UIMAD UR8, UR5, UR16, UR4 ;  /* 0x00000010050872a4 */ /* 0x000fc8000f8e0204 */
[----:B------:R-:W-:-:S03]  /*0850*/  UIMAD.WIDE.U32 UR18, UR8, 0x4, UR6 ;  /* 0x00000004081278a5 */ /* 0x000fc6000f8e0006 */
[----:B------:R-:W1:Y:S03]  /*0860*/  LDC.64 R6, c[0x0][0x380] ;  /* 0x0000e000ff067b82 */ /* 0x000e660000000a00 */
[----:B------:R-:W-:Y:S01]  /*0870*/  MOV R8, UR18 ;  /* 0x0000001200087c02 */ /* 0x000fe20008000f00 */
[----:B------:R-:W-:-:S05]  /*0880*/  IMAD.U32 R9, RZ, RZ, UR19 ;  /* 0x00000013ff097e24 */ /* 0x000fca000f8e00ff */
[----:B------:R-:W2:Y:S01]  /*0890*/  LDG.E R8, desc[UR14][R8.64] ;  /* 0x0000000e08087981 */ /* 0x000ea2000c1e1900 */
[----:B0-----:R-:W-:-:S04]  /*08a0*/  IMAD R11, R19, UR5, R0 ;  /* 0x00000005130b7c24 */ /* 0x001fc8000f8e0200 */
[----:B-1----:R-:W-:-:S05]  /*08b0*/  IMAD.WIDE R6, R11, 0x4, R6 ;  /* 0x000000040b067825 */ /* 0x002fca00078e0206 */
[----:B------:R-:W2:Y:S01]  /*08c0*/  LDG.E R4, desc[UR14][R6.64] ;  /* 0x0000000e06047981 */ /* 0x000ea2000c1e1900 */
[----:B------:R-:W-:-:S04]  /*08d0*/  UIADD3 UR8, UPT, UPT, UR8, UR16, URZ ;  /* 0x0000001008087290 */ /* 0x000fc8000fffe0ff */
[----:B------:R-:W-:-:S06]  /*08e0*/  UIMAD.WIDE.U32 UR18, UR8, 0x4, UR6 ;  /* 0x00000004081278a5 */ /* 0x000fcc000f8e0006 */
[----:B------:R-:W-:Y:S02]  /*08f0*/  MOV R10, UR18 ;  /* 0x00000012000a7c02 */ /* 0x000fe40008000f00 */
[----:B------:R-:W-:Y:S01]  /*0900*/  MOV R11, UR19 ;  /* 0x00000013000b7c02 */ /* 0x000fe20008000f00 */
[----:B--2--5:R-:W-:Y:S01]  /*0910*/  FFMA R15, R4, R8, R5 ;  /* 0x00000008040f7223 */ /* 0x024fe20000000005 */
[----:B------:R-:W-:-:S04]  /*0920*/  IMAD.WIDE R4, R19, 0x4, R6 ;  /* 0x0000000413047825 */ /* 0x000fc800078e0206 */
[----:B------:R0:W-:Y:S04]  /*0930*/  STG.E desc[UR14][R2.64], R15 ;  /* 0x0000000f02007986 */ /* 0x0001e8000c10190e */
[----:B------:R-:W2:Y:S04]  /*0940*/  LDG.E R10, desc[UR14][R10.64] ;  /* 0x0000000e0a0a7981 */ /* 0x000ea8000c1e1900 */
[----:B------:R-:W2:Y:S01]  /*0950*/  LDG.E R12, desc[UR14][R4.64] ;  /* 0x0000000e040c7981 */ /* 0x000ea2000c1e1900 */
[----:B------:R-:W-:-:S04]  /*0960*/  UIADD3 UR8, UPT, UPT, UR8, UR16, URZ ;  /* 0x0000001008087290 */ /* 0x000fc8000fffe0ff */
[----:B------:R-:W-:Y:S01]  /*0970*/  UIMAD.WIDE.U32 UR18, UR8, 0x4, UR6 ;  /* 0x00000004081278a5 */ /* 0x000fe2000f8e0006 */
[----:B------:R-:W-:-:S05]  /*0980*/  IMAD.WIDE R6, R19, 0x4, R4 ;  /* 0x0000000413067825 */ /* 0x000fca00078e0204 */
[----:B------:R-:W-:Y:S01]  /*0990*/  MOV R13, UR19 ;  /* 0x00000013000d7c02 */ /* 0x000fe20008000f00 */
[----:B--2---:R-:W-:Y:S01]  /*09a0*/  FFMA R17, R12, R10, R15 ;  /* 0x0000000a0c117223 */ /* 0x004fe2000000000f */
[----:B------:R-:W-:-:S04]  /*09b0*/  MOV R12, UR18 ;  /* 0x00000012000c7c02 */ /* 0x000fc80008000f00 */
[----:B------:R2:W-:Y:S04]  /*09c0*/  STG.E desc[UR14][R2.64], R17 ;  /* 0x0000001102007986 */ /* 0x0005e8000c10190e */
[----:B------:R-:W0:Y:S04]  /*09d0*/  LDG.E R12, desc[UR14][R12.64] ;  /* 0x0000000e0c0c7981 */ /* 0x000e28000c1e1900 */
[----:B------:R-:W0:Y:S01]  /*09e0*/  LDG.E R8, desc[UR14][R6.64] ;  /* 0x0000000e06087981 */ /* 0x000e22000c1e1900 */
[----:B------:R-:W-:-:S04]  /*09f0*/  UIADD3 UR8, UPT, UPT, UR8, UR16, URZ ;  /* 0x0000001008087290 */ /* 0x000fc8000fffe0ff */
[----:B------:R-:W-:-:S06]  /*0a00*/  UIMAD.WIDE.U32 UR8, UR8, 0x4, UR6 ;  /* 0x00000004080878a5 */ /* 0x000fcc000f8e0006 */
[----:B------:R-:W-:Y:S02]  /*0a10*/  MOV R10, UR8 ;  /* 0x00000008000a7c02 */ /* 0x000fe40008000f00 */
[----:B------:R-:W-:Y:S01]  /*0a20*/  MOV R11, UR9 ;  /* 0x00000009000b7c02 */ /* 0x000fe20008000f00 */
[----:B0-----:R-:W-:Y:S01]  /*0a30*/  FFMA R15, R8, R12, R17 ;  /* 0x0000000c080f7223 */ /* 0x001fe20000000011 */
[----:B------:R-:W-:-:S04]  /*0a40*/  IMAD.WIDE R8, R19, 0x4, R6 ;  /* 0x0000000413087825 */ /* 0x000fc800078e0206 */
[----:B------:R2:W-:Y:S04]  /*0a50*/  STG.E desc[UR14][R2.64], R15 ;  /* 0x0000000f02007986 */ /* 0x0005e8000c10190e */
[----:B------:R-:W3:Y:S04]  /*0a60*/  LDG.E R8, desc[UR14][R8.64] ;  /* 0x0000000e08087981 */ /* 0x000ee8000c1e1900 */
[----:B------:R-:W3:Y:S01]  /*0a70*/  LDG.E R10, desc[UR14][R10.64] ;  /* 0x0000000e0a0a7981 */ /* 0x000ee2000c1e1900 */
[----:B------:R-:W-:Y:S01]  /*0a80*/  UIADD3 UR5, UPT, UPT, UR5, 0x4, URZ ;  /* 0x0000000405057890 */ /* 0x000fe2000fffe0ff */
[----:B---3--:R-:W-:-:S05]  /*0a90*/  FFMA R5, R8, R10, R15 ;  /* 0x0000000a08057223 */ /* 0x008fca000000000f */
[----:B------:R2:W-:Y:S06]  /*0aa0*/  STG.E desc[UR14][R2.64], R5 ;  /* 0x0000000502007986 */ /* 0x0005ec000c10190e */
.L_x_61:
[----:B------:R-:W-:Y:S05]  /*0ab0*/  BRA.U !UP1, `(.L_x_60) ;  /* 0x0000000109b47547 */ /* 0x000fea000b800000 */
[----:B------:R-:W-:-:S06]  /*0ac0*/  UISETP.NE.AND UP0, UPT, UR20, 0x1, UPT ;  /* 0x000000011400788c */ /* 0x000fcc000bf05270 */
[----:B------:R-:W-:-:S05]  /*0ad0*/  PLOP3.LUT P0, PT, PT, PT, UP0, 0x80, 0x8 ;  /* 0x000000000008781c */ /* 0x000fca0003f0f008 */
[----:B------:R-:W0:Y:S01]  /*0ae0*/  @UP0 LDCU UR9, c[0x0][0x3a0] ;  /* 0x00007400ff0907ac */ /* 0x000e220008000800 */
[----:B------:R-:W3:Y:S01]  /*0af0*/  @UP0 LDCU.64 UR18, c[0x0][0x380] ;  /* 0x00007000ff1207ac */ /* 0x000ee20008000a00 */
[----:B------:R-:W-:-:S04]  /*0b00*/  @UP0 UIMAD UR8, UR5, UR16, UR4 ;  /* 0x00000010050802a4 */ /* 0x000fc8000f8e0204 */
[----:B------:R-:W-:Y:S01]  /*0b10*/  @UP0 UIMAD.WIDE.U32 UR20, UR8, 0x4, UR6 ;  /* 0x00000004081408a5 */ /* 0x000fe2000f8e0006 */
[----:B0-----:R-:W-:-:S05]  /*0b20*/  MOV R13, UR9 ;  /* 0x00000009000d7c02 */ /* 0x001fca0008000f00 */
[----:B------:R-:W-:Y:S02]  /*0b30*/  MOV R10, UR20 ;  /* 0x00000014000a7c02 */ /* 0x000fe40008000f00 */
[----:B---3--:R-:W-:Y:S01]  /*0b40*/  MOV R6, UR18 ;  /* 0x0000001200067c02 */ /* 0x008fe20008000f00 */
[----:B------:R-:W-:Y:S01]  /*0b50*/  IMAD.U32 R7, RZ, RZ, UR19 ;  /* 0x00000013ff077e24 */ /* 0x000fe2000f8e00ff */
[----:B------:R-:W-:Y:S01]  /*0b60*/  MOV R11, UR21 ;  /* 0x00000015000b7c02 */ /* 0x000fe20008000f00 */
[----:B------:R-:W-:-:S04]  /*0b70*/  @P0 IMAD R9, R13, UR5, R0 ;  /* 0x000000050d090c24 */ /* 0x000fc8000f8e0200 */
[----:B------:R-:W-:Y:S01]  /*0b80*/  @P0 IMAD.WIDE R6, R9, 0x4, R6 ;  /* 0x0000000409060825 */ /* 0x000fe200078e0206 */
[----:B------:R-:W2:Y:S04]  /*0b90*/  @P0 LDG.E R10, desc[UR14][R10.64] ;  /* 0x0000000e0a0a0981 */ /* 0x000ea8000c1e1900 */
[----:B------:R-:W2:Y:S01]  /*0ba0*/  @P0 LDG.E R4, desc[UR14][R6.64] ;  /* 0x0000000e06040981 */ /* 0x000ea2000c1e1900 */
[----:B------:R-:W-:Y:S01]  /*0bb0*/  @UP0 UIADD3 UR8, UPT, UPT, UR8, UR16, URZ ;  /* 0x0000001008080290 */ /* 0x000fe2000fffe0ff */
[----:B------:R-:W-:-:S03]  /*0bc0*/  @P0 IMAD.WIDE R8, R13, 0x4, R6 ;  /* 0x000000040d080825 */ /* 0x000fc600078e0206 */
[----:B------:R-:W-:-:S06]  /*0bd0*/  @UP0 UIMAD.WIDE.U32 UR8, UR8, 0x4, UR6 ;  /* 0x00000004080808a5 */ /* 0x000fcc000f8e0006 */
[----:B------:R-:W-:Y:S02]  /*0be0*/  MOV R12, UR8 ;  /* 0x00000008000c7c02 */ /* 0x000fe40008000f00 */
[----:B------:R-:W-:Y:S01]  /*0bf0*/  MOV R13, UR9 ;  /* 0x00000009000d7c02 */ /* 0x000fe20008000f00 */
[----:B------:R-:W-:-:S04]  /*0c00*/  ULOP3.LUT UR8, UR17, 0x1, URZ, 0xc0, !UPT ;  /* 0x0000000111087892 */ /* 0x000fc8000f8ec0ff */
[----:B------:R-:W-:-:S11]  /*0c10*/  UISETP.NE.U32.AND UP1, UPT, UR8, 0x1, UPT ;  /* 0x000000010800788c */ /* 0x000fd6000bf25070 */
[----:B------:R-:W0:Y:S01]  /*0c20*/  @!UP1 LDCU UR8, c[0x0][0x3a0] ;  /* 0x00007400ff0897ac */ /* 0x000e220008000800 */
[----:B------:R-:W3:Y:S01]  /*0c30*/  @!UP1 LDCU.64 UR18, c[0x0][0x380] ;  /* 0x00007000ff1297ac */ /* 0x000ee20008000a00 */
[----:B--2--5:R-:W-:-:S05]  /*0c40*/  @P0 FFMA R15, R4, R10, R5 ;  /* 0x0000000a040f0223 */ /* 0x024fca0000000005 */
[----:B------:R4:W-:Y:S04]  /*0c50*/  @P0 STG.E desc[UR14][R2.64], R15 ;  /* 0x0000000f02000986 */ /* 0x0009e8000c10190e */
[----:B------:R2:W1:Y:S04]  /*0c60*/  @P0 LDG.E R8, desc[UR14][R8.64] ;  /* 0x0000000e08080981 */ /* 0x000468000c1e1900 */
[----:B------:R-:W1:Y:S01]  /*0c70*/  @P0 LDG.E R12, desc[UR14][R12.64] ;  /* 0x0000000e0c0c0981 */ /* 0x000e62000c1e1900 */
[----:B------:R-:W-:Y:S01]  /*0c80*/  PLOP3.LUT P1, PT, PT, PT, UP1, 0x80, 0x8 ;  /* 0x000000000008781c */ /* 0x000fe20003f2f018 */
[----:B------:R-:W-:Y:S01]  /*0c90*/  @UP0 UIADD3 UR5, UPT, UPT, UR5, 0x2, URZ ;  /* 0x0000000205050890 */ /* 0x000fe2000fffe0ff */
[----:B0-----:R-:W-:-:S02]  /*0ca0*/  MOV R11, UR8 ;  /* 0x00000008000b7c02 */ /* 0x001fc40008000f00 */
[----:B---3--:R-:W-:Y:S01]  /*0cb0*/  MOV R6, UR18 ;  /* 0x0000001200067c02 */ /* 0x008fe20008000f00 */
[----:B------:R-:W-:Y:S01]  /*0cc0*/  @!UP1 UIMAD UR8, UR5, UR16, UR4 ;  /* 0x00000010050892a4 */ /* 0x000fe2000f8e0204 */
[----:B------:R-:W-:-:S03]  /*0cd0*/  MOV R7, UR19 ;  /* 0x0000001300077c02 */ /* 0x000fc60008000f00 */
[----:B------:R-:W-:-:S04]  /*0ce0*/  @!UP1 UIMAD.WIDE.U32 UR6, UR8, 0x4, UR6 ;  /* 0x00000004080698a5 */ /* 0x000fc8000f8e0006 */
[----:B--2---:R-:W-:-:S04]  /*0cf0*/  @!P1 IMAD R9, R11, UR5, R0 ;  /* 0x000000050b099c24 */ /* 0x004fc8000f8e0200 */
[----:B------:R-:W-:Y:S01]  /*0d00*/  @!P1 IMAD.WIDE R6, R9, 0x4, R6 ;  /* 0x0000000409069825 */ /* 0x000fe200078e0206 */
[----:B------:R-:W-:-:S03]  /*0d10*/  MOV R9, UR7 ;  /* 0x0000000700097c02 */ /* 0x000fc60008000f00 */
[----:B-1----:R-:W-:Y:S01]  /*0d20*/  @P0 FFMA R5, R8, R12, R15 ;  /* 0x0000000c08050223 */ /* 0x002fe2000000000f */
[----:B------:R-:W-:-:S04]  /*0d30*/  MOV R8, UR6 ;  /* 0x0000000600087c02 */ /* 0x000fc80008000f00 */
[----:B------:R4:W-:Y:S04]  /*0d40*/  @P0 STG.E desc[UR14][R2.64], R5 ;  /* 0x0000000502000986 */ /* 0x0009e8000c10190e */
[----:B------:R-:W2:Y:S04]  /*0d50*/  @!P1 LDG.E R6, desc[UR14][R6.64] ;  /* 0x0000000e06069981 */ /* 0x000ea8000c1e1900 */
[----:B------:R-:W2:Y:S02]  /*0d60*/  @!P1 LDG.E R8, desc[UR14][R8.64] ;  /* 0x0000000e08089981 */ /* 0x000ea4000c1e1900 */
[----:B--2---:R-:W-:-:S05]  /*0d70*/  @!P1 FFMA R11, R6, R8, R5 ;  /* 0x00000008060b9223 */ /* 0x004fca0000000005 */
[----:B------:R4:W-:Y:S02]  /*0d80*/  @!P1 STG.E desc[UR14][R2.64], R11 ;  /* 0x0000000b02009986 */ /* 0x0009e4000c10190e */
.L_x_60:
[----:B------:R-:W-:-:S04]  /*0d90*/  UIADD3 UR4, UPT, UPT, UR4, 0x1, URZ ;  /* 0x0000000104047890 */ /* 0x000fc8000fffe0ff */
[----:B------:R-:W-:-:S09]  /*0da0*/  UISETP.NE.AND UP0, UPT, UR4, UR16, UPT ;  /* 0x000000100400728c */ /* 0x000fd2000bf05270 */
[----:B------:R-:W-:Y:S05]  /*0db0*/  BRA.U UP0, `(.L_x_62) ;  /* 0xfffffff100fc7547 */ /* 0x000fea000b83ffff */
[----:B------:R-:W-:Y:S05]  /*0dc0*/  EXIT ;  /* 0x000000000000794d */ /* 0x000fea0003800000 */
.L_x_63:
        /* <DEDUP_REMOVED lines=11> */
.L_x_143:


//--------------------- .text._Z2dzPfS_S_ii       --------------------------
	.section	.text._Z2dzPfS_S_ii,"ax",@progbits
	.align	128
        .global         _Z2dzPfS_S_ii
        .type           _Z2dzPfS_S_ii,@function
        .size           _Z2dzPfS_S_ii,(.L_x_144 - _Z2dzPfS_S_ii)
        .other          _Z2dzPfS_S_ii,@"STO_CUDA_ENTRY STV_DEFAULT"
_Z2dzPfS_S_ii:
.text._Z2dzPfS_S_ii:
        /* <DEDUP_REMOVED lines=18> */
[----:B------:R-:W-:Y:S02]  /*0120*/  HFMA2 R3, -RZ, RZ, 0, 0 ;  /* 0x00000000ff037431 */ /* 0x000fe400000001ff */
[----:B------:R-:W-:Y:S01]  /*0130*/  IMAD R0, R0, R2, RZ ;  /* 0x0000000200007224 */ /* 0x000fe200078e02ff */
[----:B------:R-:W-:-:S07]  /*0140*/  ISETP.NE.AND P0, PT, R14, RZ, PT ;  /* 0x000000ff0e00720c */ /* 0x000fce0003f05270 */
[----:B------:R-:W-:Y:S06]  /*0150*/  @!P1 BRA `(.L_x_64) ;  /* 0x0000000400609947 */ /* 0x000fec0003800000 */
[----:B------:R-:W1:Y:S01]  /*0160*/  LDCU.128 UR4, c[0x0][0x380] ;  /* 0x00007000ff0477ac */ /* 0x000e620008000c00 */
[----:B------:R-:W-:Y:S02]  /*0170*/  LOP3.LUT R3, R2, 0x7ffffff0, RZ, 0xc0, !PT ;  /* 0x7ffffff002037812 */ /* 0x000fe400078ec0ff */
[----:B------:R-:W-:Y:S01]  /*0180*/  MOV R10, R0 ;  /* 0x00000000000a7202 */ /* 0x000fe20000000f00 */
[----:B------:R-:W2:Y:S01]  /*0190*/  LDCU.64 UR10, c[0x0][0x390] ;  /* 0x00007200ff0a77ac */ /* 0x000ea20008000a00 */
[----:B------:R-:W-:Y:S01]  /*01a0*/  IADD3 R11, PT, PT, -R3, RZ, RZ ;  /* 0x000000ff030b7210 */ /* 0x000fe20007ffe1ff */
[----:B-1----:R-:W-:Y:S02]  /*01b0*/  UIADD3 UR8, UP0, UPT, UR4, 0x20, URZ ;  /* 0x0000002004087890 */ /* 0x002fe4000ff1e0ff */
[----:B------:R-:W-:Y:S02]  /*01c0*/  UIADD3 UR6, UP1, UPT, UR6, 0x20, URZ ;  /* 0x0000002006067890 */ /* 0x000fe4000ff3e0ff */
[----:B--2---:R-:W-:-:S02]  /*01d0*/  UIADD3 UR4, UP2, UPT, UR10, 0x20, URZ ;  /* 0x000000200a047890 */ /* 0x004fc4000ff5e0ff */
[----:B------:R-:W-:Y:S02]  /*01e0*/  UIADD3.X UR9, UPT, UPT, URZ, UR5, URZ, UP0, !UPT ;  /* 0x00000005ff097290 */ /* 0x000fe400087fe4ff */
[----:B------:R-:W-:Y:S02]  /*01f0*/  UIADD3.X UR7, UPT, UPT, URZ, UR7, URZ, UP1, !UPT ;  /* 0x00000007ff077290 */ /* 0x000fe40008ffe4ff */
[----:B------:R-:W-:-:S12]  /*0200*/  UIADD3.X UR5, UPT, UPT, URZ, UR11, URZ, UP2, !UPT ;  /* 0x0000000bff057290 */ /* 0x000fd800097fe4ff */
.L_x_65:
[----:B------:R-:W-:Y:S02]  /*0210*/  MOV R4, UR8 ;  /* 0x0000000800047c02 */ /* 0x000fe40008000f00 */
[----:B------:R-:W-:Y:S02]  /*0220*/  MOV R5, UR9 ;  /* 0x0000000900057c02 */ /* 0x000fe40008000f00 */
[----:B------:R-:W-:Y:S02]  /*0230*/  MOV R6, UR6 ;  /* 0x0000000600067c02 */ /* 0x000fe40008000f00 */
[----:B------:R-:W-:Y:S01]  /*0240*/  MOV R7, UR7 ;  /* 0x0000000700077c02 */ /* 0x000fe20008000f00 */
[----:B------:R-:W-:-:S04]  /*0250*/  IMAD.WIDE R4, R10, 0x4, R4 ;  /* 0x000000040a047825 */ /* 0x000fc800078e0204 */
[----:B------:R-:W-:Y:S01]  /*0260*/  IMAD.WIDE R6, R10, 0x4, R6 ;  /* 0x000000040a067825 */ /* 0x000fe200078e0206 */
[----:B0-----:R-:W2:Y:S04]  /*0270*/  LDG.E R12, desc[UR12][R4.64+-0x20] ;  /* 0xffffe00c040c7981 */ /* 0x001ea8000c1e1900 */
[----:B----4-:R-:W2:Y:S01]  /*0280*/  LDG.E R13, desc[UR12][R6.64+-0x20] ;  /* 0xffffe00c060d7981 */ /* 0x010ea2000c1e1900 */
[----:B------:R-:W-:Y:S02]  /*0290*/  MOV R8, UR4 ;  /* 0x0000000400087c02 */ /* 0x000fe40008000f00 */
[----:B------:R-:W-:-:S03]  /*02a0*/  MOV R9, UR5 ;  /* 0x0000000500097c02 */ /* 0x000fc60008000f00 */
[----:B------:R-:W-:-:S04]  /*02b0*/  IMAD.WIDE R8, R10, 0x4, R8 ;  /* 0x000000040a087825 */ /* 0x000fc800078e0208 */
[----:B--2---:R-:W-:-:S05]  /*02c0*/  FADD R13, R12, -R13 ;  /* 0x8000000d0c0d7221 */ /* 0x004fca0000000000 */
[----:B------:R0:W-:Y:S04]  /*02d0*/  STG.E desc[UR12][R8.64+-0x20], R13 ;  /* 0xffffe00d08007986 */ /* 0x0001e8000c10190c */
[----:B------:R-:W2:Y:S04]  /*02e0*/  LDG.E R12, desc[UR12][R4.64+-0x1c] ;  /* 0xffffe40c040c7981 */ /* 0x000ea8000c1e1900 */
[----:B------:R-:W2:Y:S02]  /*02f0*/  LDG.E R15, desc[UR12][R6.64+-0x1c] ;  /* 0xffffe40c060f7981 */ /* 0x000ea4000c1e1900 */
[----:B--2---:R-:W-:-:S05]  /*0300*/  FADD R15, R12, -R15 ;  /* 0x8000000f0c0f7221 */ /* 0x004fca0000000000 */
[----:B------:R1:W-:Y:S04]  /*0310*/  STG.E desc[UR12][R8.64+-0x1c], R15 ;  /* 0xffffe40f08007986 */ /* 0x0003e8000c10190c */
[----:B------:R-:W2:Y:S04]  /*0320*/  LDG.E R12, desc[UR12][R4.64+-0x18] ;  /* 0xffffe80c040c7981 */ /* 0x000ea8000c1e1900 */
[----:B------:R-:W2:Y:S02]  /*0330*/  LDG.E R17, desc[UR12][R6.64+-0x18] ;  /* 0xffffe80c06117981 */ /* 0x000ea4000c1e1900 */
[----:B--2---:R-:W-:-:S05]  /*0340*/  FADD R17, R12, -R17 ;  /* 0x800000110c117221 */ /* 0x004fca0000000000 */
[----:B------:R2:W-:Y:S04]  /*0350*/  STG.E desc[UR12][R8.64+-0x18], R17 ;  /* 0xffffe81108007986 */ /* 0x0005e8000c10190c */
[----:B------:R-:W3:Y:S04]  /*0360*/  LDG.E R12, desc[UR12][R4.64+-0x14] ;  /* 0xffffec0c040c7981 */ /* 0x000ee8000c1e1900 */
[----:B------:R-:W3:Y:S02]  /*0370*/  LDG.E R19, desc[UR12][R6.64+-0x14] ;  /* 0xffffec0c06137981 */ /* 0x000ee4000c1e1900 */
[----:B---3--:R-:W-:-:S05]  /*0380*/  FADD R19, R12, -R19 ;  /* 0x800000130c137221 */ /* 0x008fca0000000000 */
[----:B------:R3:W-:Y:S04]  /*0390*/  STG.E desc[UR12][R8.64+-0x14], R19 ;  /* 0xffffec1308007986 */ /* 0x0007e8000c10190c */
[----:B------:R-:W4:Y:S04]  /*03a0*/  LDG.E R12, desc[UR12][R4.64+-0x10] ;  /* 0xfffff00c040c7981 */ /* 0x000f28000c1e1900 */
[----:B0-----:R-:W4:Y:S02]  /*03b0*/  LDG.E R13, desc[UR12][R6.64+-0x10] ;  /* 0xfffff00c060d7981 */ /* 0x001f24000c1e1900 */
[----:B----4-:R-:W-:-:S05]  /*03c0*/  FADD R13, R12, -R13 ;  /* 0x8000000d0c0d7221 */ /* 0x010fca0000000000 */
[----:B------:R0:W-:Y:S04]  /*03d0*/  STG.E desc[UR12][R8.64+-0x10], R13 ;  /* 0xfffff00d08007986 */ /* 0x0001e8000c10190c */
[----:B------:R-:W4:Y:S04]  /*03e0*/  LDG.E R12, desc[UR12][R4.64+-0xc] ;  /* 0xfffff40c040c7981 */ /* 0x000f28000c1e1900 */
[----:B-1----:R-:W4:Y:S02]  /*03f0*/  LDG.E R15, desc[UR12][R6.64+-0xc] ;  /* 0xfffff40c060f7981 */ /* 0x002f24000c1e1900 */
[----:B----4-:R-:W-:-:S05]  /*0400*/  FADD R15, R12, -R15 ;  /* 0x8000000f0c0f7221 */ /* 0x010fca0000000000 */
[----:B------:R1:W-:Y:S04]  /*0410*/  STG.E desc[UR12][R8.64+-0xc], R15 ;  /* 0xfffff40f08007986 */ /* 0x0003e8000c10190c */
[----:B------:R-:W4:Y:S04]  /*0420*/  LDG.E R12, desc[UR12][R4.64+-0x8] ;  /* 0xfffff80c040c7981 */ /* 0x000f28000c1e1900 */
[----:B--2---:R-:W4:Y:S02]  /*0430*/  LDG.E R17, desc[UR12][R6.64+-0x8] ;  /* 0xfffff80c06117981 */ /* 0x004f24000c1e1900 */
[----:B----4-:R-:W-:-:S05]  /*0440*/  FADD R17, R12, -R17 ;  /* 0x800000110c117221 */ /* 0x010fca0000000000 */
[----:B------:R2:W-:Y:S04]  /*0450*/  STG.E desc[UR12][R8.64+-0x8], R17 ;  /* 0xfffff81108007986 */ /* 0x0005e8000c10190c */
[----:B------:R-:W4:Y:S04]  /*0460*/  LDG.E R12, desc[UR12][R4.64+-0x4] ;  /* 0xfffffc0c040c7981 */ /* 0x000f28000c1e1900 */
[----:B---3--:R-:W4:Y:S02]  /*0470*/  LDG.E R19, desc[UR12][R6.64+-0x4] ;  /* 0xfffffc0c06137981 */ /* 0x008f24000c1e1900 */
[----:B----4-:R-:W-:-:S05]  /*0480*/  FADD R19, R12, -R19 ;  /* 0x800000130c137221 */ /* 0x010fca0000000000 */
        /* <DEDUP_REMOVED lines=21> */
[----:B------:R-:W5:Y:S04]  /*05e0*/  LDG.E R12, desc[UR12][R4.64+0x14] ;  /* 0x0000140c040c7981 */ /* 0x000f68000c1e1900 */
[----:B-1----:R-:W5:Y:S02]  /*05f0*/  LDG.E R15, desc[UR12][R6.64+0x14] ;  /* 0x0000140c060f7981 */ /* 0x002f64000c1e1900 */
[----:B-----5:R-:W-:-:S05]  /*0600*/  FADD R15, R12, -R15 ;  /* 0x8000000f0c0f7221 */ /* 0x020fca0000000000 */
[----:B------:R4:W-:Y:S04]  /*0610*/  STG.E desc[UR12][R8.64+0x14], R15 ;  /* 0x0000140f08007986 */ /* 0x0009e8000c10190c */
[----:B------:R-:W5:Y:S04]  /*0620*/  LDG.E R12, desc[UR12][R4.64+0x18] ;  /* 0x0000180c040c7981 */ /* 0x000f68000c1e1900 */
[----:B--2---:R-:W5:Y:S01]  /*0630*/  LDG.E R17, desc[UR12][R6.64+0x18] ;  /* 0x0000180c06117981 */ /* 0x004f62000c1e1900 */
[----:B------:R-:W-:Y:S01]  /*0640*/  IADD3 R11, PT, PT, R11, 0x10, RZ ;  /* 0x000000100b0b7810 */ /* 0x000fe20007ffe0ff */
[----:B-----5:R-:W-:-:S05]  /*0650*/  FADD R17, R12, -R17 ;  /* 0x800000110c117221 */ /* 0x020fca0000000000 */
[----:B------:R4:W-:Y:S04]  /*0660*/  STG.E desc[UR12][R8.64+0x18], R17 ;  /* 0x0000181108007986 */ /* 0x0009e8000c10190c */
[----:B------:R-:W2:Y:S04]  /*0670*/  LDG.E R12, desc[UR12][R4.64+0x1c] ;  /* 0x00001c0c040c7981 */ /* 0x000ea8000c1e1900 */
[----:B---3--:R-:W2:Y:S01]  /*0680*/  LDG.E R19, desc[UR12][R6.64+0x1c] ;  /* 0x00001c0c06137981 */ /* 0x008ea2000c1e1900 */
[----:B------:R-:W-:Y:S02]  /*0690*/  ISETP.NE.AND P1, PT, R11, RZ, PT ;  /* 0x000000ff0b00720c */ /* 0x000fe40003f25270 */
[----:B------:R-:W-:Y:S01]  /*06a0*/  IADD3 R10, PT, PT, R10, 0x10, RZ ;  /* 0x000000100a0a7810 */ /* 0x000fe20007ffe0ff */
[----:B--2---:R-:W-:-:S05]  /*06b0*/  FADD R19, R12, -R19 ;  /* 0x800000130c137221 */ /* 0x004fca0000000000 */
[----:B------:R4:W-:Y:S05]  /*06c0*/  STG.E desc[UR12][R8.64+0x1c], R19 ;  /* 0x00001c1308007986 */ /* 0x0009ea000c10190c */
[----:B------:R-:W-:Y:S05]  /*06d0*/  @P1 BRA `(.L_x_65) ;  /* 0xfffffff800cc1947 */ /* 0x000fea000383ffff */
.L_x_64:
[----:B0-----:R-:W-:Y:S05]  /*06e0*/  @!P0 EXIT ;  /* 0x000000000000894d */ /* 0x001fea0003800000 */
[----:B------:R-:W-:Y:S02]  /*06f0*/  ISETP.GE.U32.AND P0, PT, R14, 0x8, PT ;  /* 0x000000080e00780c */ /* 0x000fe40003f06070 */
[----:B------:R-:W-:-:S04]  /*0700*/  LOP3.LUT R12, R2, 0x7, RZ, 0xc0, !PT ;  /* 0x00000007020c7812 */ /* 0x000fc800078ec0ff */
[----:B------:R-:W-:-:S07]  /*0710*/  ISETP.NE.AND P1, PT, R12, RZ, PT ;  /* 0x000000ff0c00720c */ /* 0x000fce0003f25270 */
[----:B------:R-:W-:Y:S06]  /*0720*/  @!P0 BRA `(.L_x_66) ;  /* 0x0000000000a08947 */ /* 0x000fec0003800000 */
[----:B------:R-:W0:Y:S01]  /*0730*/  LDC.64 R4, c[0x0][0x380] ;  /* 0x0000e000ff047b82 */ /* 0x000e220000000a00 */
[----:B------:R-:W-:-:S07]  /*0740*/  IADD3 R11, PT, PT, R0, R3, RZ ;  /* 0x00000003000b7210 */ /* 0x000fce0007ffe0ff */
[----:B------:R-:W1:Y:S08]  /*0750*/  LDC.64 R6, c[0x0][0x388] ;  /* 0x0000e200ff067b82 */ /* 0x000e700000000a00 */
[----:B----4-:R-:W2:Y:S01]  /*0760*/  LDC.64 R8, c[0x0][0x390] ;  /* 0x0000e400ff087b82 */ /* 0x010ea20000000a00 */
[----:B0-----:R-:W-:-:S05]  /*0770*/  IMAD.WIDE R4, R11, 0x4, R4 ;  /* 0x000000040b047825 */ /* 0x001fca00078e0204 */
[----:B------:R-:W3:Y:S01]  /*0780*/  LDG.E R10, desc[UR12][R4.64] ;  /* 0x0000000c040a7981 */ /* 0x000ee2000c1e1900 */
[----:B-1----:R-:W-:-:S05]  /*0790*/  IMAD.WIDE R6, R11, 0x4, R6 ;  /* 0x000000040b067825 */ /* 0x002fca00078e0206 */
[----:B------:R-:W3:Y:S01]  /*07a0*/  LDG.E R13, desc[UR12][R6.64] ;  /* 0x0000000c060d7981 */ /* 0x000ee2000c1e1900 */
[----:B--2---:R-:W-:-:S04]  /*07b0*/  IMAD.WIDE R8, R11, 0x4, R8 ;  /* 0x000000040b087825 */ /* 0x004fc800078e0208 */
[----:B---3--:R-:W-:-:S05]  /*07c0*/  FADD R13, R10, -R13 ;  /* 0x8000000d0a0d7221 */ /* 0x008fca0000000000 */
        /* <DEDUP_REMOVED lines=25> */
[----:B------:R-:W2:Y:S04]  /*0960*/  LDG.E R10, desc[UR12][R4.64+0x1c] ;  /* 0x00001c0c040a7981 */ /* 0x000ea8000c1e1900 */
[----:B---3--:R-:W2:Y:S01]  /*0970*/  LDG.E R17, desc[UR12][R6.64+0x1c] ;  /* 0x00001c0c06117981 */ /* 0x008ea2000c1e1900 */
[----:B------:R-:W-:Y:S01]  /*0980*/  IADD3 R3, PT, PT, R3, 0x8, RZ ;  /* 0x0000000803037810 */ /* 0x000fe20007ffe0ff */
[----:B--2---:R-:W-:-:S05]  /*0990*/  FADD R17, R10, -R17 ;  /* 0x800000110a117221 */ /* 0x004fca0000000000 */
[----:B------:R0:W-:Y:S02]  /*09a0*/  STG.E desc[UR12][R8.64+0x1c], R17 ;  /* 0x00001c1108007986 */ /* 0x0001e4000c10190c */
.L_x_66:
[----:B------:R-:W-:Y:S05]  /*09b0*/  @!P1 EXIT ;  /* 0x000000000000994d */ /* 0x000fea0003800000 */
[----:B------:R-:W-:Y:S02]  /*09c0*/  ISETP.GE.U32.AND P0, PT, R12, 0x4, PT ;  /* 0x000000040c00780c */ /* 0x000fe40003f06070 */
[----:B------:R-:W-:-:S04]  /*09d0*/  LOP3.LUT R2, R2, 0x3, RZ, 0xc0, !PT ;  /* 0x0000000302027812 */ /* 0x000fc800078ec0ff */
[----:B------:R-:W-:-:S07]  /*09e0*/  ISETP.NE.AND P1, PT, R2, RZ, PT ;  /* 0x000000ff0200720c */ /* 0x000fce0003f25270 */
[----:B------:R-:W-:Y:S06]  /*09f0*/  @!P0 BRA `(.L_x_67) ;  /* 0x0000000000608947 */ /* 0x000fec0003800000 */
[----:B------:R-:W1:Y:S01]  /*0a00*/  LDC.64 R4, c[0x0][0x380] ;  /* 0x0000e000ff047b82 */ /* 0x000e620000000a00 */
[----:B0---4-:R-:W-:-:S07]  /*0a10*/  IADD3 R13, PT, PT, R0, R3, RZ ;  /* 0x00000003000d7210 */ /* 0x011fce0007ffe0ff */
[----:B------:R-:W0:Y:S08]  /*0a20*/  LDC.64 R6, c[0x0][0x388] ;  /* 0x0000e200ff067b82 */ /* 0x000e300000000a00 */
[----:B------:R-:W2:Y:S01]  /*0a30*/  LDC.64 R8, c[0x0][0x390] ;  /* 0x0000e400ff087b82 */ /* 0x000ea20000000a00 */
[----:B-1----:R-:W-:-:S05]  /*0a40*/  IMAD.WIDE R4, R13, 0x4, R4 ;  /* 0x000000040d047825 */ /* 0x002fca00078e0204 */
[----:B------:R-:W3:Y:S01]  /*0a50*/  LDG.E R10, desc[UR12][R4.64] ;  /* 0x0000000c040a7981 */ /* 0x000ee2000c1e1900 */
[----:B0-----:R-:W-:-:S05]  /*0a60*/  IMAD.WIDE R6, R13, 0x4, R6 ;  /* 0x000000040d067825 */ /* 0x001fca00078e0206 */
        /* <DEDUP_REMOVED lines=12> */
[----:B------:R-:W2:Y:S04]  /*0b30*/  LDG.E R10, desc[UR12][R4.64+0xc] ;  /* 0x00000c0c040a7981 */ /* 0x000ea8000c1e1900 */
[----:B------:R-:W2:Y:S01]  /*0b40*/  LDG.E R17, desc[UR12][R6.64+0xc] ;  /* 0x00000c0c06117981 */ /* 0x000ea2000c1e1900 */
[----:B------:R-:W-:Y:S01]  /*0b50*/  IADD3 R3, PT, PT, R3, 0x4, RZ ;  /* 0x0000000403037810 */ /* 0x000fe20007ffe0ff */
[----:B--2---:R-:W-:-:S05]  /*0b60*/  FADD R17, R10, -R17 ;  /* 0x800000110a117221 */ /* 0x004fca0000000000 */
[----:B------:R1:W-:Y:S02]  /*0b70*/  STG.E desc[UR12][R8.64+0xc], R17 ;  /* 0x00000c1108007986 */ /* 0x0003e4000c10190c */
.L_x_67:
[----:B------:R-:W-:Y:S05]  /*0b80*/  @!P1 EXIT ;  /* 0x000000000000994d */ /* 0x000fea0003800000 */
[----:B01--4-:R-:W0:Y:S01]  /*0b90*/  LDC.64 R8, c[0x0][0x390] ;  /* 0x0000e400ff087b82 */ /* 0x013e220000000a00 */
[----:B------:R-:W-:Y:S02]  /*0ba0*/  IADD3 R15, PT, PT, R0, R3, RZ ;  /* 0x00000003000f7210 */ /* 0x000fe40007ffe0ff */
[----:B------:R-:W-:-:S05]  /*0bb0*/  IADD3 R0, PT, PT, -R2, RZ, RZ ;  /* 0x000000ff02007210 */ /* 0x000fca0007ffe1ff */
[----:B------:R-:W1:Y:S08]  /*0bc0*/  LDC.64 R12, c[0x0][0x380] ;  /* 0x0000e000ff0c7b82 */ /* 0x000e700000000a00 */
[----:B------:R-:W2:Y:S02]  /*0bd0*/  LDC.64 R10, c[0x0][0x388] ;  /* 0x0000e200ff0a7b82 */ /* 0x000ea40000000a00 */
.L_x_68:
[----:B--2---:R-:W-:-:S04]  /*0be0*/  IMAD.WIDE R4, R15, 0x4, R10 ;  /* 0x000000040f047825 */ /* 0x004fc800078e020a */
[C---:B-1----:R-:W-:Y:S02]  /*0bf0*/  IMAD.WIDE R6, R15.reuse, 0x4, R12 ;  /* 0x000000040f067825 */ /* 0x042fe400078e020c */
[----:B------:R-:W2:Y:S04]  /*0c00*/  LDG.E R5, desc[UR12][R4.64] ;  /* 0x0000000c04057981 */ /* 0x000ea8000c1e1900 */
[----:B------:R-:W2:Y:S01]  /*0c10*/  LDG.E R6, desc[UR12][R6.64] ;  /* 0x0000000c06067981 */ /* 0x000ea2000c1e1900 */
[----:B------:R-:W-:Y:S01]  /*0c20*/  IADD3 R0, PT, PT, R0, 0x1, RZ ;  /* 0x0000000100007810 */ /* 0x000fe20007ffe0ff */
[C---:B0--3--:R-:W-:Y:S01]  /*0c30*/  IMAD.WIDE R2, R15.reuse, 0x4, R8 ;  /* 0x000000040f027825 */ /* 0x049fe200078e0208 */
[----:B------:R-:W-:Y:S02]  /*0c40*/  IADD3 R15, PT, PT, R15, 0x1, RZ ;  /* 0x000000010f0f7810 */ /* 0x000fe40007ffe0ff */
[----:B------:R-:W-:Y:S01]  /*0c50*/  ISETP.NE.AND P0, PT, R0, RZ, PT ;  /* 0x000000ff0000720c */ /* 0x000fe20003f05270 */
[----:B--2---:R-:W-:-:S05]  /*0c60*/  FADD R17, R6, -R5 ;  /* 0x8000000506117221 */ /* 0x004fca0000000000 */
[----:B------:R3:W-:Y:S07]  /*0c70*/  STG.E desc[UR12][R2.64], R17 ;  /* 0x0000001102007986 */ /* 0x0007ee000c10190c */
[----:B------:R-:W-:Y:S05]  /*0c80*/  @P0 BRA `(.L_x_68) ;  /* 0xfffffffc00d40947 */ /* 0x000fea000383ffff */
[----:B------:R-:W-:Y:S05]  /*0c90*/  EXIT ;  /* 0x000000000000794d */ /* 0x000fea0003800000 */
.L_x_69:
        /* <DEDUP_REMOVED lines=14> */
.L_x_144:


//--------------------- .text._Z7softmaxPfS_S_ii  --------------------------
	.section	.text._Z7softmaxPfS_S_ii,"ax",@progbits
	.align	128
        .global         _Z7softmaxPfS_S_ii
        .type           _Z7softmaxPfS_S_ii,@function
        .size           _Z7softmaxPfS_S_ii,(.L_x_138 - _Z7softmaxPfS_S_ii)
        .other          _Z7softmaxPfS_S_ii,@"STO_CUDA_ENTRY STV_DEFAULT"
_Z7softmaxPfS_S_ii:
.text._Z7softmaxPfS_S_ii:
        /* <DEDUP_REMOVED lines=15> */
[----:B------:R-:W0:Y:S01]  /*00f0*/  LDC.64 R8, c[0x0][0x390] ;  /* 0x0000e400ff087b82 */ /* 0x000e220000000a00 */
[C---:B------:R-:W-:Y:S01]  /*0100*/  ISETP.GE.U32.AND P0, PT, R10.reuse, 0x8, PT ;  /* 0x000000080a00780c */ /* 0x040fe20003f06070 */
[----:B------:R-:W1:Y:S01]  /*0110*/  LDCU.64 UR8, c[0x0][0x358] ;  /* 0x00006b00ff0877ac */ /* 0x000e620008000a00 */
[----:B------:R-:W-:Y:S02]  /*0120*/  HFMA2 R5, -RZ, RZ, 0, 0 ;  /* 0x00000000ff057431 */ /* 0x000fe400000001ff */
[C---:B------:R-:W-:Y:S01]  /*0130*/  IMAD R4, R3.reuse, R10, RZ ;  /* 0x0000000a03047224 */ /* 0x040fe200078e02ff */
[----:B------:R-:W-:Y:S01]  /*0140*/  LOP3.LUT R20, R10, 0x7, RZ, 0xc0, !PT ;  /* 0x000000070a147812 */ /* 0x000fe200078ec0ff */
[----:B0-----:R-:W-:-:S07]  /*0150*/  IMAD.WIDE R8, R3, 0x4, R8 ;  /* 0x0000000403087825 */ /* 0x001fce00078e0208 */
[----:B-1----:R-:W-:Y:S05]  /*0160*/  @!P0 BRA `(.L_x_70) ;  /* 0x0000000c00888947 */ /* 0x002fea0003800000 */
[----:B------:R-:W0:Y:S01]  /*0170*/  LDCU.128 UR4, c[0x0][0x380] ;  /* 0x00007000ff0477ac */ /* 0x000e220008000c00 */
[----:B------:R-:W-:Y:S02]  /*0180*/  LOP3.LUT R5, R10, 0x7ffffff8, RZ, 0xc0, !PT ;  /* 0x7ffffff80a057812 */ /* 0x000fe400078ec0ff */
[----:B------:R-:W-:Y:S02]  /*0190*/  MOV R19, R4 ;  /* 0x0000000400137202 */ /* 0x000fe40000000f00 */
[----:B------:R-:W-:Y:S01]  /*01a0*/  IADD3 R18, PT, PT, -R5, RZ, RZ ;  /* 0x000000ff05127210 */ /* 0x000fe20007ffe1ff */
[----:B0-----:R-:W-:Y:S02]  /*01b0*/  UIADD3 UR6, UP0, UPT, UR6, 0x10, URZ ;  /* 0x0000001006067890 */ /* 0x001fe4000ff1e0ff */
[----:B------:R-:W-:Y:S02]  /*01c0*/  UIADD3 UR4, UP1, UPT, UR4, 0x10, URZ ;  /* 0x0000001004047890 */ /* 0x000fe4000ff3e0ff */
[----:B------:R-:W-:-:S02]  /*01d0*/  UIADD3.X UR7, UPT, UPT, URZ, UR7, URZ, UP0, !UPT ;  /* 0x00000007ff077290 */ /* 0x000fc400087fe4ff */
[----:B------:R-:W-:-:S12]  /*01e0*/  UIADD3.X UR5, UPT, UPT, URZ, UR5, URZ, UP1, !UPT ;  /* 0x00000005ff057290 */ /* 0x000fd80008ffe4ff */
.L_x_87:
[----:B------:R-:W-:Y:S01]  /*01f0*/  MOV R16, UR6 ;  /* 0x0000000600107c02 */ /* 0x000fe20008000f00 */
[----:B------:R-:W2:Y:S01]  /*0200*/  LDG.E R0, desc[UR8][R8.64] ;  /* 0x0000000808007981 */ /* 0x000ea2000c1e1900 */
[----:B------:R-:W-:-:S03]  /*0210*/  MOV R17, UR7 ;  /* 0x0000000700117c02 */ /* 0x000fc60008000f00 */
[----:B------:R-:W-:-:S05]  /*0220*/  IMAD.WIDE R16, R19, 0x4, R16 ;  /* 0x0000000413107825 */ /* 0x000fca00078e0210 */
[----:B------:R-:W3:Y:S01]  /*0230*/  LDG.E R2, desc[UR8][R16.64+-0x10] ;  /* 0xfffff00810027981 */ /* 0x000ee2000c1e1900 */
[----:B------:R-:W-:Y:S01]  /*0240*/  HFMA2 R6, -RZ, RZ, 3.7421875, 0 ;  /* 0x437c0000ff067431 */ /* 0x000fe200000001ff */
[----:B------:R-:W-:Y:S02]  /*0250*/  MOV R3, 0x3bbb989d ;  /* 0x3bbb989d00037802 */ /* 0x000fe40000000f00 */
[----:B0-----:R-:W-:Y:S02]  /*0260*/  MOV R14, UR4 ;  /* 0x00000004000e7c02 */ /* 0x001fe40008000f00 */
[----:B------:R-:W-:Y:S01]  /*0270*/  MOV R15, UR5 ;  /* 0x00000005000f7c02 */ /* 0x000fe20008000f00 */
[----:B------:R-:W-:Y:S01]  /*0280*/  BSSY.RECONVERGENT B2, `(.L_x_71) ;  /* 0x0000017000027945 */ /* 0x000fe20003800200 */
[----:B------:R-:W-:Y:S01]  /*0290*/  IADD3 R18, PT, PT, R18, 0x8, RZ ;  /* 0x0000000812127810 */ /* 0x000fe20007ffe0ff */
[----:B------:R-:W-:-:S03]  /*02a0*/  IMAD.WIDE R14, R19, 0x4, R14 ;  /* 0x00000004130e7825 */ /* 0x000fc600078e020e */
[----:B------:R-:W-:Y:S01]  /*02b0*/  ISETP.NE.AND P2, PT, R18, RZ, PT ;  /* 0x000000ff1200720c */ /* 0x000fe20003f45270 */
[----:B---3--:R-:W-:-:S04]  /*02c0*/  FFMA.SAT R3, R2, R3, 0.5 ;  /* 0x3f00000002037423 */ /* 0x008fc80000002003 */
[----:B------:R-:W-:-:S04]  /*02d0*/  FFMA.RM R3, R3, R6, 12582913 ;  /* 0x4b40000103037423 */ /* 0x000fc80000004006 */
[----:B------:R-:W-:-:S04]  /*02e0*/  FADD R7, R3, -12583039 ;  /* 0xcb40007f03077421 */ /* 0x000fc80000000000 */
[----:B------:R-:W-:-:S04]  /*02f0*/  FFMA R7, R2, 1.4426950216293334961, -R7 ;  /* 0x3fb8aa3b02077823 */ /* 0x000fc80000000807 */
[----:B------:R-:W-:-:S04]  /*0300*/  FFMA R7, R2, 1.925963033500011079e-08, R7 ;  /* 0x32a5706002077823 */ /* 0x000fc80000000007 */
[----:B------:R-:W0:Y:S01]  /*0310*/  MUFU.EX2 R2, R7 ;  /* 0x0000000700027308 */ /* 0x000e220000000800 */
[----:B------:R-:W-:-:S07]  /*0320*/  SHF.L.U32 R3, R3, 0x17, RZ ;  /* 0x0000001703037819 */ /* 0x000fce00000006ff */
[----:B--2---:R-:W1:Y:S01]  /*0330*/  MUFU.RCP R11, R0 ;  /* 0x00000000000b7308 */ /* 0x004e620000001000 */
[----:B0-----:R-:W-:-:S07]  /*0340*/  FMUL R3, R3, R2 ;  /* 0x0000000203037220 */ /* 0x001fce0000400000 */
[----:B------:R-:W0:Y:S01]  /*0350*/  FCHK P0, R3, R0 ;  /* 0x0000000003007302 */ /* 0x000e220000000000 */
[----:B-1----:R-:W-:-:S04]  /*0360*/  FFMA R6, -R0, R11, 1 ;  /* 0x3f80000000067423 */ /* 0x002fc8000000010b */
[----:B------:R-:W-:-:S04]  /*0370*/  FFMA R6, R11, R6, R11 ;  /* 0x000000060b067223 */ /* 0x000fc8000000000b */
[----:B------:R-:W-:-:S04]  /*0380*/  FFMA R11, R3, R6, RZ ;  /* 0x00000006030b7223 */ /* 0x000fc800000000ff */
[----:B------:R-:W-:-:S04]  /*0390*/  FFMA R2, -R0, R11, R3 ;  /* 0x0000000b00027223 */ /* 0x000fc80000000103 */
[----:B------:R-:W-:Y:S01]  /*03a0*/  FFMA R11, R6, R2, R11 ;  /* 0x00000002060b7223 */ /* 0x000fe2000000000b */
[----:B0-----:R-:W-:Y:S06]  /*03b0*/  @!P0 BRA `(.L_x_72) ;  /* 0x00000000000c8947 */ /* 0x001fec0003800000 */
[----:B------:R-:W-:-:S07]  /*03c0*/  MOV R2, 0x3e0 ;  /* 0x000003e000027802 */ /* 0x000fce0000000f00 */
[----:B------:R-:W-:Y:S05]  /*03d0*/  CALL.REL.NOINC `($__internal_1_$__cuda_sm3x_div_rn_noftz_f32_slowpath) ;  /* 0x0000001800447944 */ /* 0x000fea0003c00000 */
[----:B------:R-:W-:-:S07]  /*03e0*/  MOV R11, R7 ;  /* 0x00000007000b7202 */ /* 0x000fce0000000f00 */
.L_x_72:
[----:B------:R-:W-:Y:S05]  /*03f0*/  BSYNC.RECONVERGENT B2 ;  /* 0x0000000000027941 */ /* 0x000fea0003800200 */
.L_x_71:
[----:B------:R0:W-:Y:S04]  /*0400*/  STG.E desc[UR8][R14.64+-0x10], R11 ;  /* 0xfffff00b0e007986 */ /* 0x0001e8000c101908 */
[----:B------:R-:W2:Y:S04]  /*0410*/  LDG.E R2, desc[UR8][R16.64+-0xc] ;  /* 0xfffff40810027981 */ /* 0x000ea8000c1e1900 */
[----:B------:R-:W3:Y:S01]  /*0420*/  LDG.E R0, desc[UR8][R8.64] ;  /* 0x0000000808007981 */ /* 0x000ee2000c1e1900 */
[----:B------:R-:W-:Y:S01]  /*0430*/  HFMA2 R3, -RZ, RZ, 0.96630859375, -0.0022525787353515625 ;  /* 0x3bbb989dff037431 */ /* 0x000fe200000001ff */
[----:B------:R-:W-:Y:S01]  /*0440*/  MOV R6, 0x437c0000 ;  /* 0x437c000000067802 */ /* 0x000fe20000000f00 */
[----:B------:R-:W-:Y:S03]  /*0450*/  BSSY.RECONVERGENT B2, `(.L_x_73) ;  /* 0x0000014000027945 */ /* 0x000fe60003800200 */
[----:B--2---:R-:W-:-:S04]  /*0460*/  FFMA.SAT R3, R2, R3, 0.5 ;  /* 0x3f00000002037423 */ /* 0x004fc80000002003 */
[----:B------:R-:W-:Y:S01]  /*0470*/  FFMA.RM R3, R3, R6, 12582913 ;  /* 0x4b40000103037423 */ /* 0x000fe20000004006 */
[----:B---3--:R-:W1:Y:S03]  /*0480*/  MUFU.RCP R13, R0 ;  /* 0x00000000000d7308 */ /* 0x008e660000001000 */
[C---:B------:R-:W-:Y:S01]  /*0490*/  FADD R7, R3.reuse, -12583039 ;  /* 0xcb40007f03077421 */ /* 0x040fe20000000000 */
[----:B------:R-:W-:-:S03]  /*04a0*/  SHF.L.U32 R3, R3, 0x17, RZ ;  /* 0x0000001703037819 */ /* 0x000fc600000006ff */
[----:B------:R-:W-:-:S04]  /*04b0*/  FFMA R7, R2, 1.4426950216293334961, -R7 ;  /* 0x3fb8aa3b02077823 */ /* 0x000fc80000000807 */
[----:B------:R-:W-:-:S04]  /*04c0*/  FFMA R7, R2, 1.925963033500011079e-08, R7 ;  /* 0x32a5706002077823 */ /* 0x000fc80000000007 */
[----:B------:R-:W2:Y:S01]  /*04d0*/  MUFU.EX2 R2, R7 ;  /* 0x0000000700027308 */ /* 0x000ea20000000800 */
[----:B-1----:R-:W-:-:S04]  /*04e0*/  FFMA R6, -R0, R13, 1 ;  /* 0x3f80000000067423 */ /* 0x002fc8000000010d */
[----:B------:R-:W-:Y:S01]  /*04f0*/  FFMA R6, R13, R6, R13 ;  /* 0x000000060d067223 */ /* 0x000fe2000000000d */
[----:B--2---:R-:W-:-:S04]  /*0500*/  FMUL R3, R3, R2 ;  /* 0x0000000203037220 */ /* 0x004fc80000400000 */
[----:B------:R-:W1:Y:S01]  /*0510*/  FCHK P0, R3, R0 ;  /* 0x0000000003007302 */ /* 0x000e620000000000 */
[----:B0-----:R-:W-:-:S04]  /*0520*/  FFMA R11, R3, R6, RZ ;  /* 0x00000006030b7223 */ /* 0x001fc800000000ff */
[----:B------:R-:W-:-:S04]  /*0530*/  FFMA R2, -R0, R11, R3 ;  /* 0x0000000b00027223 */ /* 0x000fc80000000103 */
[----:B------:R-:W-:Y:S01]  /*0540*/  FFMA R11, R6, R2, R11 ;  /* 0x00000002060b7223 */ /* 0x000fe2000000000b */
[----:B-1----:R-:W-:Y:S06]  /*0550*/  @!P0 BRA `(.L_x_74) ;  /* 0x00000000000c8947 */ /* 0x002fec0003800000 */
[----:B------:R-:W-:-:S07]  /*0560*/  MOV R2, 0x580 ;  /* 0x0000058000027802 */ /* 0x000fce0000000f00 */
[----:B------:R-:W-:Y:S05]  /*0570*/  CALL.REL.NOINC `($__internal_1_$__cuda_sm3x_div_rn_noftz_f32_slowpath) ;  /* 0x0000001400dc7944 */ /* 0x000fea0003c00000 */
[----:B------:R-:W-:-:S07]  /*0580*/  MOV R11, R7 ;  /* 0x00000007000b7202 */ /* 0x000fce0000000f00 */
.L_x_74:
[----:B------:R-:W-:Y:S05]  /*0590*/  BSYNC.RECONVERGENT B2 ;  /* 0x0000000000027941 */ /* 0x000fea0003800200 */
.L_x_73:
        /* <DEDUP_REMOVED lines=25> */
.L_x_76:
[----:B------:R-:W-:Y:S05]  /*0730*/  BSYNC.RECONVERGENT B2 ;  /* 0x0000000000027941 */ /* 0x000fea0003800200 */
.L_x_75:
        /* <DEDUP_REMOVED lines=25> */
.L_x_78:
[----:B------:R-:W-:Y:S05]  /*08d0*/  BSYNC.RECONVERGENT B2 ;  /* 0x0000000000027941 */ /* 0x000fea0003800200 */
.L_x_77:
        /* <DEDUP_REMOVED lines=25> */
.L_x_80:
[----:B------:R-:W-:Y:S05]  /*0a70*/  BSYNC.RECONVERGENT B2 ;  /* 0x0000000000027941 */ /* 0x000fea0003800200 */
.L_x_79:
        /* <DEDUP_REMOVED lines=25> */
.L_x_82:
[----:B------:R-:W-:Y:S05]  /*0c10*/  BSYNC.RECONVERGENT B2 ;  /* 0x0000000000027941 */ /* 0x000fea0003800200 */
.L_x_81:
        /* <DEDUP_REMOVED lines=25> */
.L_x_84:
[----:B------:R-:W-:Y:S05]  /*0db0*/  BSYNC.RECONVERGENT B2 ;  /* 0x0000000000027941 */ /* 0x000fea0003800200 */
.L_x_83:
[----:B------:R0:W-:Y:S04]  /*0dc0*/  STG.E desc[UR8][R14.64+0x8], R11 ;  /* 0x0000080b0e007986 */ /* 0x0001e8000c101908 */
[----:B------:R-:W2:Y:S04]  /*0dd0*/  LDG.E R16, desc[UR8][R16.64+0xc] ;  /* 0x00000c0810107981 */ /* 0x000ea8000c1e1900 */
[----:B------:R-:W3:Y:S01]  /*0de0*/  LDG.E R6, desc[UR8][R8.64] ;  /* 0x0000000808067981 */ /* 0x000ee2000c1e1900 */
[----:B------:R-:W-:Y:S01]  /*0df0*/  HFMA2 R3, -RZ, RZ, 0.96630859375, -0.0022525787353515625 ;  /* 0x3bbb989dff037431 */ /* 0x000fe200000001ff */
[----:B------:R-:W-:Y:S01]  /*0e00*/  MOV R7, 0x437c0000 ;  /* 0x437c000000077802 */ /* 0x000fe20000000f00 */
[----:B------:R-:W-:Y:S03]  /*0e10*/  BSSY.RECONVERGENT B2, `(.L_x_85) ;  /* 0x0000014000027945 */ /* 0x000fe60003800200 */
[----:B--2---:R-:W-:-:S04]  /*0e20*/  FFMA.SAT R0, R16, R3, 0.5 ;  /* 0x3f00000010007423 */ /* 0x004fc80000002003 */
[----:B------:R-:W-:Y:S02]  /*0e30*/  FFMA.RM R0, R0, R7, 12582913 ;  /* 0x4b40000100007423 */ /* 0x000fe40000004007 */
[----:B---3--:R-:W1:Y:S02]  /*0e40*/  MUFU.RCP R7, R6 ;  /* 0x0000000600077308 */ /* 0x008e640000001000 */
[----:B------:R-:W-:-:S04]  /*0e50*/  FADD R3, R0, -12583039 ;  /* 0xcb40007f00037421 */ /* 0x000fc80000000000 */
[----:B------:R-:W-:-:S04]  /*0e60*/  FFMA R3, R16, 1.4426950216293334961, -R3 ;  /* 0x3fb8aa3b10037823 */ /* 0x000fc80000000803 */
[----:B------:R-:W-:Y:S01]  /*0e70*/  FFMA R2, R16, 1.925963033500011079e-08, R3 ;  /* 0x32a5706010027823 */ /* 0x000fe20000000003 */
[----:B------:R-:W-:-:S05]  /*0e80*/  SHF.L.U32 R3, R0, 0x17, RZ ;  /* 0x0000001700037819 */ /* 0x000fca00000006ff */
[----:B------:R-:W2:Y:S01]  /*0e90*/  MUFU.EX2 R2, R2 ;  /* 0x0000000200027308 */ /* 0x000ea20000000800 */
[----:B-1----:R-:W-:-:S04]  /*0ea0*/  FFMA R0, -R6, R7, 1 ;  /* 0x3f80000006007423 */ /* 0x002fc80000000107 */
[----:B------:R-:W-:Y:S01]  /*0eb0*/  FFMA R0, R7, R0, R7 ;  /* 0x0000000007007223 */ /* 0x000fe20000000007 */
[----:B--2---:R-:W-:-:S04]  /*0ec0*/  FMUL R3, R3, R2 ;  /* 0x0000000203037220 */ /* 0x004fc80000400000 */
[----:B------:R-:W1:Y:S01]  /*0ed0*/  FCHK P0, R3, R6 ;  /* 0x0000000603007302 */ /* 0x000e620000000000 */
[----:B------:R-:W-:-:S04]  /*0ee0*/  FFMA R7, R3, R0, RZ ;  /* 0x0000000003077223 */ /* 0x000fc800000000ff */
[----:B------:R-:W-:-:S04]  /*0ef0*/  FFMA R10, -R6, R7, R3 ;  /* 0x00000007060a7223 */ /* 0x000fc80000000103 */
[----:B------:R-:W-:Y:S01]  /*0f00*/  FFMA R7, R0, R10, R7 ;  /* 0x0000000a00077223 */ /* 0x000fe20000000007 */
[----:B01----:R-:W-:Y:S06]  /*0f10*/  @!P0 BRA `(.L_x_86) ;  /* 0x00000000000c8947 */ /* 0x003fec0003800000 */
[----:B------:R-:W-:Y:S02]  /*0f20*/  MOV R0, R6 ;  /* 0x0000000600007202 */ /* 0x000fe40000000f00 */
[----:B------:R-:W-:-:S07]  /*0f30*/  MOV R2, 0xf50 ;  /* 0x00000f5000027802 */ /* 0x000fce0000000f00 */
[----:B------:R-:W-:Y:S05]  /*0f40*/  CALL.REL.NOINC `($__internal_1_$__cuda_sm3x_div_rn_noftz_f32_slowpath) ;  /* 0x0000000c00687944 */ /* 0x000fea0003c00000 */
.L_x_86:
[----:B------:R-:W-:Y:S05]  /*0f50*/  BSYNC.RECONVERGENT B2 ;  /* 0x0000000000027941 */ /* 0x000fea0003800200 */
.L_x_85:
[----:B------:R0:W-:Y:S01]  /*0f60*/  STG.E desc[UR8][R14.64+0xc], R7 ;  /* 0x00000c070e007986 */ /* 0x0001e2000c101908 */
[----:B------:R-:W-:Y:S01]  /*0f70*/  IADD3 R19, PT, PT, R19, 0x8, RZ ;  /* 0x0000000813137810 */ /* 0x000fe20007ffe0ff */
[----:B------:R-:W-:Y:S06]  /*0f80*/  @P2 BRA `(.L_x_87) ;  /* 0xfffffff000982947 */ /* 0x000fec000383ffff */
.L_x_70:
[----:B------:R-:W-:-:S13]  /*0f90*/  ISETP.NE.AND P0, PT, R20, RZ, PT ;  /* 0x000000ff1400720c */ /* 0x000fda0003f05270 */
[----:B------:R-:W-:Y:S05]  /*0fa0*/  @!P0 EXIT ;  /* 0x000000000000894d */ /* 0x000fea0003800000 */
[----:B------:R-:W1:Y:S01]  /*0fb0*/  LDCU UR4, c[0x0][0x398] ;  /* 0x00007300ff0477ac */ /* 0x000e620008000800 */
[----:B------:R-:W-:Y:S01]  /*0fc0*/  ISETP.GE.U32.AND P0, PT, R20, 0x4, PT ;  /* 0x000000041400780c */ /* 0x000fe20003f06070 */
[----:B-1----:R-:W-:-:S12]  /*0fd0*/  ULOP3.LUT UR4, UR4, 0x3, URZ, 0xc0, !UPT ;  /* 0x0000000304047892 */ /* 0x002fd8000f8ec0ff */
[----:B------:R-:W-:Y:S05]  /*0fe0*/  @!P0 BRA `(.L_x_88) ;  /* 0x0000000400b88947 */ /* 0x000fea0003800000 */
[----:B------:R-:W1:Y:S01]  /*0ff0*/  LDC.64 R16, c[0x0][0x388] ;  /* 0x0000e200ff107b82 */ /* 0x000e620000000a00 */
[----:B0-----:R-:W-:Y:S01]  /*1000*/  IADD3 R14, PT, PT, R4, R5, RZ ;  /* 0x00000005040e7210 */ /* 0x001fe20007ffe0ff */
[----:B------:R-:W2:Y:S04]  /*1010*/  LDG.E R6, desc[UR8][R8.64] ;  /* 0x0000000808067981 */ /* 0x000ea8000c1e1900 */
[----:B-1----:R-:W-:-:S05]  /*1020*/  IMAD.WIDE R16, R14, 0x4, R16 ;  /* 0x000000040e107825 */ /* 0x002fca00078e0210 */
[----:B------:R-:W3:Y:S01]  /*1030*/  LDG.E R0, desc[UR8][R16.64] ;  /* 0x0000000810007981 */ /* 0x000ee2000c1e1900 */
[----:B------:R-:W-:Y:S01]  /*1040*/  HFMA2 R3, -RZ, RZ, 0.96630859375, -0.0022525787353515625 ;  /* 0x3bbb989dff037431 */ /* 0x000fe200000001ff */
[----:B------:R-:W-:Y:S01]  /*1050*/  MOV R7, 0x437c0000 ;  /* 0x437c000000077802 */ /* 0x000fe20000000f00 */
[----:B------:R-:W-:Y:S03]  /*1060*/  BSSY.RECONVERGENT B2, `(.L_x_89) ;  /* 0x0000014000027945 */ /* 0x000fe60003800200 */
[----:B---3--:R-:W-:-:S04]  /*1070*/  FFMA.SAT R2, R0, R3, 0.5 ;  /* 0x3f00000000027423 */ /* 0x008fc80000002003 */
[----:B------:R-:W-:-:S04]  /*1080*/  FFMA.RM R2, R2, R7, 12582913 ;  /* 0x4b40000102027423 */ /* 0x000fc80000004007 */
[----:B------:R-:W-:-:S04]  /*1090*/  FADD R3, R2, -12583039 ;  /* 0xcb40007f02037421 */ /* 0x000fc80000000000 */
[----:B------:R-:W-:-:S04]  /*10a0*/  FFMA R3, R0, 1.4426950216293334961, -R3 ;  /* 0x3fb8aa3b00037823 */ /* 0x000fc80000000803 */
[----:B------:R-:W-:Y:S01]  /*10b0*/  FFMA R0, R0, 1.925963033500011079e-08, R3 ;  /* 0x32a5706000007823 */ /* 0x000fe20000000003 */
[----:B--2---:R-:W0:Y:S08]  /*10c0*/  MUFU.RCP R7, R6 ;  /* 0x0000000600077308 */ /* 0x004e300000001000 */
[----:B------:R-:W1:Y:S01]  /*10d0*/  MUFU.EX2 R0, R0 ;  /* 0x0000000000007308 */ /* 0x000e620000000800 */
[----:B------:R-:W-:Y:S01]  /*10e0*/  SHF.L.U32 R3, R2, 0x17, RZ ;  /* 0x0000001702037819 */ /* 0x000fe200000006ff */
[----:B0-----:R-:W-:-:S04]  /*10f0*/  FFMA R2, -R6, R7, 1 ;  /* 0x3f80000006027423 */ /* 0x001fc80000000107 */
[----:B-1----:R-:W-:-:S04]  /*1100*/  FMUL R3, R3, R0 ;  /* 0x0000000003037220 */ /* 0x002fc80000400000 */
[----:B------:R-:W0:Y:S01]  /*1110*/  FCHK P0, R3, R6 ;  /* 0x0000000603007302 */ /* 0x000e220000000000 */
[----:B------:R-:W-:-:S04]  /*1120*/  FFMA R2, R7, R2, R7 ;  /* 0x0000000207027223 */ /* 0x000fc80000000007 */
[----:B------:R-:W-:-:S04]  /*1130*/  FFMA R7, R3, R2, RZ ;  /* 0x0000000203077223 */ /* 0x000fc800000000ff */
[----:B------:R-:W-:-:S04]  /*1140*/  FFMA R10, -R6, R7, R3 ;  /* 0x00000007060a7223 */ /* 0x000fc80000000103 */
[----:B------:R-:W-:Y:S01]  /*1150*/  FFMA R7, R2, R10, R7 ;  /* 0x0000000a02077223 */ /* 0x000fe20000000007 */
[----:B0-----:R-:W-:Y:S06]  /*1160*/  @!P0 BRA `(.L_x_90) ;  /* 0x00000000000c8947 */ /* 0x001fec0003800000 */
[----:B------:R-:W-:Y:S02]  /*1170*/  MOV R0, R6 ;  /* 0x0000000600007202 */ /* 0x000fe40000000f00 */
[----:B------:R-:W-:-:S07]  /*1180*/  MOV R2, 0x11a0 ;  /* 0x000011a000027802 */ /* 0x000fce0000000f00 */
[----:B------:R-:W-:Y:S05]  /*1190*/  CALL.REL.NOINC `($__internal_1_$__cuda_sm3x_div_rn_noftz_f32_slowpath) ;  /* 0x0000000800d47944 */ /* 0x000fea0003c00000 */
.L_x_90:
[----:B------:R-:W-:Y:S05]  /*11a0*/  BSYNC.RECONVERGENT B2 ;  /* 0x0000000000027941 */ /* 0x000fea0003800200 */
.L_x_89:
[----:B------:R-:W0:Y:S02]  /*11b0*/  LDC.64 R2, c[0x0][0x380] ;  /* 0x0000e000ff027b82 */ /* 0x000e240000000a00 */
[----:B0-----:R-:W-:-:S05]  /*11c0*/  IMAD.WIDE R14, R14, 0x4, R2 ;  /* 0x000000040e0e7825 */ /* 0x001fca00078e0202 */
        /* <DEDUP_REMOVED lines=22> */
[----:B------:R-:W-:Y:S02]  /*1330*/  MOV R0, R6 ;  /* 0x0000000600007202 */ /* 0x000fe40000000f00 */
[----:B------:R-:W-:-:S07]  /*1340*/  MOV R2, 0x1360 ;  /* 0x0000136000027802 */ /* 0x000fce0000000f00 */
[----:B------:R-:W-:Y:S05]  /*1350*/  CALL.REL.NOINC `($__internal_1_$__cuda_sm3x_div_rn_noftz_f32_slowpath) ;  /* 0x0000000800647944 */ /* 0x000fea0003c00000 */
.L_x_92:
[----:B------:R-:W-:Y:S05]  /*1360*/  BSYNC.RECONVERGENT B2 ;  /* 0x0000000000027941 */ /* 0x000fea0003800200 */
.L_x_91:
        /* <DEDUP_REMOVED lines=25> */
.L_x_94:
[----:B------:R-:W-:Y:S05]  /*1500*/  BSYNC.RECONVERGENT B2 ;  /* 0x0000000000027941 */ /* 0x000fea0003800200 */
.L_x_93:
        /* <DEDUP_REMOVED lines=25> */
.L_x_96:
[----:B------:R-:W-:Y:S05]  /*16a0*/  BSYNC.RECONVERGENT B2 ;  /* 0x0000000000027941 */ /* 0x000fea0003800200 */
.L_x_95:
[----:B------:R1:W-:Y:S01]  /*16b0*/  STG.E desc[UR8][R14.64+0xc], R7 ;  /* 0x00000c070e007986 */ /* 0x0003e2000c101908 */
[----:B------:R-:W-:-:S07]  /*16c0*/  IADD3 R5, PT, PT, R5, 0x4, RZ ;  /* 0x0000000405057810 */ /* 0x000fce0007ffe0ff */
.L_x_88:
[----:B------:R-:W-:-:S13]  /*16d0*/  ISETP.NE.AND P0, PT, RZ, UR4, PT ;  /* 0x00000004ff007c0c */ /* 0x000fda000bf05270 */
[----:B------:R-:W-:Y:S05]  /*16e0*/  @!P0 EXIT ;  /* 0x000000000000894d */ /* 0x000fea0003800000 */
[----:B------:R-:W-:-:S09]  /*16f0*/  UISETP.NE.AND UP0, UPT, UR4, 0x1, UPT ;  /* 0x000000010400788c */ /* 0x000fd2000bf05270 */
[----:B------:R-:W-:Y:S05]  /*1700*/  BRA.U !UP0, `(.L_x_97) ;  /* 0x0000000108e87547 */ /* 0x000fea000b800000 */
[----:B------:R-:W2:Y:S01]  /*1710*/  LDC.64 R16, c[0x0][0x388] ;  /* 0x0000e200ff107b82 */ /* 0x000ea20000000a00 */
[----:B01----:R-:W-:Y:S01]  /*1720*/  IADD3 R14, PT, PT, R4, R5, RZ ;  /* 0x00000005040e7210 */ /* 0x003fe20007ffe0ff */
[----:B------:R-:W3:Y:S04]  /*1730*/  LDG.E R6, desc[UR8][R8.64] ;  /* 0x0000000808067981 */ /* 0x000ee8000c1e1900 */
[----:B--2---:R-:W-:-:S05]  /*1740*/  IMAD.WIDE R16, R14, 0x4, R16 ;  /* 0x000000040e107825 */ /* 0x004fca00078e0210 */
[----:B------:R-:W2:Y:S01]  /*1750*/  LDG.E R0, desc[UR8][R16.64] ;  /* 0x0000000810007981 */ /* 0x000ea2000c1e1900 */
[----:B------:R-:W-:Y:S01]  /*1760*/  HFMA2 R3, -RZ, RZ, 0.96630859375, -0.0022525787353515625 ;  /* 0x3bbb989dff037431 */ /* 0x000fe200000001ff */
[----:B------:R-:W-:Y:S01]  /*1770*/  MOV R7, 0x437c0000 ;  /* 0x437c000000077802 */ /* 0x000fe20000000f00 */
[----:B------:R-:W-:Y:S03]  /*1780*/  BSSY.RECONVERGENT B2, `(.L_x_98) ;  /* 0x0000014000027945 */ /* 0x000fe60003800200 */
[----:B--2---:R-:W-:-:S04]  /*1790*/  FFMA.SAT R2, R0, R3, 0.5 ;  /* 0x3f00000000027423 */ /* 0x004fc80000002003 */
[----:B------:R-:W-:-:S04]  /*17a0*/  FFMA.RM R2, R2, R7, 12582913 ;  /* 0x4b40000102027423 */ /* 0x000fc80000004007 */
[----:B------:R-:W-:-:S04]  /*17b0*/  FADD R3, R2, -12583039 ;  /* 0xcb40007f02037421 */ /* 0x000fc80000000000 */
[----:B------:R-:W-:-:S04]  /*17c0*/  FFMA R3, R0, 1.4426950216293334961, -R3 ;  /* 0x3fb8aa3b00037823 */ /* 0x000fc80000000803 */
[----:B------:R-:W-:Y:S01]  /*17d0*/  FFMA R0, R0, 1.925963033500011079e-08, R3 ;  /* 0x32a5706000007823 */ /* 0x000fe20000000003 */
[----:B---3--:R-:W0:Y:S08]  /*17e0*/  MUFU.RCP R7, R6 ;  /* 0x0000000600077308 */ /* 0x008e300000001000 */
        /* <DEDUP_REMOVED lines=13> */
.L_x_99:
[----:B------:R-:W-:Y:S05]  /*18c0*/  BSYNC.RECONVERGENT B2 ;  /* 0x0000000000027941 */ /* 0x000fea0003800200 */
.L_x_98:
        /* <DEDUP_REMOVED lines=27> */
.L_x_101:
[----:B------:R-:W-:Y:S05]  /*1a80*/  BSYNC.RECONVERGENT B2 ;  /* 0x0000000000027941 */ /* 0x000fea0003800200 */
.L_x_100:
[----:B------:R2:W-:Y:S01]  /*1a90*/  STG.E desc[UR8][R14.64+0x4], R7 ;  /* 0x000004070e007986 */ /* 0x0005e2000c101908 */
[----:B------:R-:W-:-:S07]  /*1aa0*/  IADD3 R5, PT, PT, R5, 0x2, RZ ;  /* 0x0000000205057810 */ /* 0x000fce0007ffe0ff */
.L_x_97:
[----:B------:R-:W3:Y:S02]  /*1ab0*/  LDC R0, c[0x0][0x398] ;  /* 0x0000e600ff007b82 */ /* 0x000ee40000000800 */
[----:B---3--:R-:W-:-:S04]  /*1ac0*/  LOP3.LUT R0, R0, 0x1, RZ, 0xc0, !PT ;  /* 0x0000000100007812 */ /* 0x008fc800078ec0ff */
[----:B------:R-:W-:-:S13]  /*1ad0*/  ISETP.NE.U32.AND P0, PT, R0, 0x1, PT ;  /* 0x000000010000780c */ /* 0x000fda0003f05070 */
[----:B------:R-:W-:Y:S05]  /*1ae0*/  @P0 EXIT ;  /* 0x000000000000094d */ /* 0x000fea0003800000 */
[----:B------:R-:W3:Y:S01]  /*1af0*/  LDC.64 R2, c[0x0][0x388] ;  /* 0x0000e200ff027b82 */ /* 0x000ee20000000a00 */
[----:B------:R-:W-:Y:S01]  /*1b00*/  IADD3 R4, PT, PT, R4, R5, RZ ;  /* 0x0000000504047210 */ /* 0x000fe20007ffe0ff */
[----:B------:R-:W4:Y:S04]  /*1b10*/  LDG.E R8, desc[UR8][R8.64] ;  /* 0x0000000808087981 */ /* 0x000f28000c1e1900 */
[----:B---3--:R-:W-:-:S06]  /*1b20*/  IMAD.WIDE R2, R4, 0x4, R2 ;  /* 0x0000000404027825 */ /* 0x008fcc00078e0202 */
[----:B------:R-:W3:Y:S01]  /*1b30*/  LDG.E R2, desc[UR8][R2.64] ;  /* 0x0000000802027981 */ /* 0x000ee2000c1e1900 */
[----:B------:R-:W-:Y:S01]  /*1b40*/  HFMA2 R5, -RZ, RZ, 0.96630859375, -0.0022525787353515625 ;  /* 0x3bbb989dff057431 */ /* 0x000fe200000001ff */
[----:B012---:R-:W-:Y:S01]  /*1b50*/  MOV R7, 0x437c0000 ;  /* 0x437c000000077802 */ /* 0x007fe20000000f00 */
[----:B------:R-:W-:Y:S03]  /*1b60*/  BSSY.RECONVERGENT B2, `(.L_x_102) ;  /* 0x0000014000027945 */ /* 0x000fe60003800200 */
[----:B---3--:R-:W-:-:S04]  /*1b70*/  FFMA.SAT R0, R2, R5, 0.5 ;  /* 0x3f00000002007423 */ /* 0x008fc80000002005 */
[----:B------:R-:W-:-:S04]  /*1b80*/  FFMA.RM R0, R0, R7, 12582913 ;  /* 0x4b40000100007423 */ /* 0x000fc80000004007 */
[----:B------:R-:W-:-:S04]  /*1b90*/  FADD R5, R0, -12583039 ;  /* 0xcb40007f00057421 */ /* 0x000fc80000000000 */
[----:B------:R-:W-:-:S04]  /*1ba0*/  FFMA R5, R2, 1.4426950216293334961, -R5 ;  /* 0x3fb8aa3b02057823 */ /* 0x000fc80000000805 */
[----:B------:R-:W-:-:S04]  /*1bb0*/  FFMA R5, R2, 1.925963033500011079e-08, R5 ;  /* 0x32a5706002057823 */ /* 0x000fc80000000005 */
[----:B------:R-:W0:Y:S01]  /*1bc0*/  MUFU.EX2 R6, R5 ;  /* 0x0000000500067308 */ /* 0x000e220000000800 */
[----:B------:R-:W-:-:S07]  /*1bd0*/  SHF.L.U32 R3, R0, 0x17, RZ ;  /* 0x0000001700037819 */ /* 0x000fce00000006ff */
[----:B----4-:R-:W1:Y:S01]  /*1be0*/  MUFU.RCP R7, R8 ;  /* 0x0000000800077308 */ /* 0x010e620000001000 */
        /* <DEDUP_REMOVED lines=11> */
.L_x_103:
[----:B------:R-:W-:Y:S05]  /*1ca0*/  BSYNC.RECONVERGENT B2 ;  /* 0x0000000000027941 */ /* 0x000fea0003800200 */
.L_x_102:
[----:B------:R-:W0:Y:S02]  /*1cb0*/  LDC.64 R2, c[0x0][0x380] ;  /* 0x0000e000ff027b82 */ /* 0x000e240000000a00 */
[----:B0-----:R-:W-:-:S05]  /*1cc0*/  IMAD.WIDE R4, R4, 0x4, R2 ;  /* 0x0000000404047825 */ /* 0x001fca00078e0202 */
[----:B------:R-:W-:Y:S01]  /*1cd0*/  STG.E desc[UR8][R4.64], R7 ;  /* 0x0000000704007986 */ /* 0x000fe2000c101908 */
[----:B------:R-:W-:Y:S05]  /*1ce0*/  EXIT ;  /* 0x000000000000794d */ /* 0x000fea0003800000 */
        .weak           $__internal_1_$__cuda_sm3x_div_rn_noftz_f32_slowpath
        .type           $__internal_1_$__cuda_sm3x_div_rn_noftz_f32_slowpath,@function
        .size           $__internal_1_$__cuda_sm3x_div_rn_noftz_f32_slowpath,(.L_x_138 - $__internal_1_$__cuda_sm3x_div_rn_noftz_f32_slowpath)
$__internal_1_$__cuda_sm3x_div_rn_noftz_f32_slowpath:
[----:B------:R-:W-:Y:S01]  /*1cf0*/  SHF.R.U32.HI R6, RZ, 0x17, R0 ;  /* 0x00000017ff067819 */ /* 0x000fe20000011600 */
[----:B------:R-:W-:Y:S01]  /*1d00*/  BSSY.RECONVERGENT B0, `(.L_x_104) ;  /* 0x0000062000007945 */ /* 0x000fe20003800200 */
[----:B------:R-:W-:Y:S02]  /*1d10*/  SHF.R.U32.HI R10, RZ, 0x17, R3 ;  /* 0x00000017ff0a7819 */ /* 0x000fe40000011603 */
[----:B------:R-:W-:Y:S02]  /*1d20*/  LOP3.LUT R6, R6, 0xff, RZ, 0xc0, !PT ;  /* 0x000000ff06067812 */ /* 0x000fe400078ec0ff */
[----:B------:R-:W-:Y:S02]  /*1d30*/  LOP3.LUT R10, R10, 0xff, RZ, 0xc0, !PT ;  /* 0x000000ff0a0a7812 */ /* 0x000fe400078ec0ff */
[----:B------:R-:W-:Y:S02]  /*1d40*/  IADD3 R11, PT, PT, R6, -0x1, RZ ;  /* 0xffffffff060b7810 */ /* 0x000fe40007ffe0ff */
[----:B------:R-:W-:-:S02]  /*1d50*/  IADD3 R12, PT, PT, R10, -0x1, RZ ;  /* 0xffffffff0a0c7810 */ /* 0x000fc40007ffe0ff */
[----:B------:R-:W-:-:S04]  /*1d60*/  ISETP.GT.U32.AND P0, PT, R11, 0xfd, PT ;  /* 0x000000fd0b00780c */ /* 0x000fc80003f04070 */
[----:B------:R-:W-:-:S13]  /*1d70*/  ISETP.GT.U32.OR P0, PT, R12, 0xfd, P0 ;  /* 0x000000fd0c00780c */ /* 0x000fda0000704470 */
[----:B------:R-:W-:Y:S01]  /*1d80*/  @!P0 MOV R7, RZ ;  /* 0x000000ff00078202 */ /* 0x000fe20000000f00 */
[----:B------:R-:W-:Y:S06]  /*1d90*/  @!P0 BRA `(.L_x_105) ;  /* 0x00000000005c8947 */ /* 0x000fec0003800000 */
        /* <DEDUP_REMOVED lines=16> */
[----:B------:R-:W-:Y:S02]  /*1ea0*/  ISETP.GE.AND P0, PT, R12, RZ, PT ;  /* 0x000000ff0c00720c */ /* 0x000fe40003f06270 */
[----:B------:R-:W-:-:S11]  /*1eb0*/  ISETP.GE.AND P1, PT, R11, RZ, PT ;  /* 0x000000ff0b00720c */ /* 0x000fd60003f26270 */
[----:B------:R-:W-:Y:S01]  /*1ec0*/  @P0 MOV R7, RZ ;  /* 0x000000ff00070202 */ /* 0x000fe20000000f00 */
[----:B------:R-:W-:Y:S01]  /*1ed0*/  @!P0 FFMA R3, R3, 1.84467440737095516160e+19, RZ ;  /* 0x5f80000003038823 */ /* 0x000fe200000000ff */
[----:B------:R-:W-:Y:S01]  /*1ee0*/  @!P0 MOV R7, 0xffffffc0 ;  /* 0xffffffc000078802 */ /* 0x000fe20000000f00 */
[----:B------:R-:W-:-:S03]  /*1ef0*/  @!P1 FFMA R0, R0, 1.84467440737095516160e+19, RZ ;  /* 0x5f80000000009823 */ /* 0x000fc600000000ff */
[----:B------:R-:W-:-:S07]  /*1f00*/  @!P1 IADD3 R7, PT, PT, R7, 0x40, RZ ;  /* 0x0000004007079810 */ /* 0x000fce0007ffe0ff */
.L_x_105:
[----:B------:R-:W-:Y:S01]  /*1f10*/  LEA R11, R6, 0xc0800000, 0x17 ;  /* 0xc0800000060b7811 */ /* 0x000fe200078eb8ff */
[----:B------:R-:W-:Y:S01]  /*1f20*/  BSSY.RECONVERGENT B1, `(.L_x_110) ;  /* 0x0000036000017945 */ /* 0x000fe20003800200 */
[----:B------:R-:W-:Y:S02]  /*1f30*/  IADD3 R10, PT, PT, R10, -0x7f, RZ ;  /* 0xffffff810a0a7810 */ /* 0x000fe40007ffe0ff */
[----:B------:R-:W-:Y:S02]  /*1f40*/  IADD3 R21, PT, PT, -R11, R0, RZ ;  /* 0x000000000b157210 */ /* 0x000fe40007ffe1ff */
[C---:B------:R-:W-:Y:S01]  /*1f50*/  IADD3 R6, PT, PT, R10.reuse, 0x7f, -R6 ;  /* 0x0000007f0a067810 */ /* 0x040fe20007ffe806 */
[----:B------:R-:W-:Y:S01]  /*1f60*/  IMAD R0, R10, -0x800000, R3 ;  /* 0xff8000000a007824 */ /* 0x000fe200078e0203 */
        /* <DEDUP_REMOVED lines=30> */
[----:B------:R-:W-:-:S02]  /*2150*/  ISETP.NE.AND P1, PT, R3, RZ, PT ;  /* 0x000000ff0300720c */ /* 0x000fc40003f25270 */
[----:B------:R-:W-:Y:S02]  /*2160*/  IADD3 R3, PT, PT, -R3, RZ, RZ ;  /* 0x000000ff03037210 */ /* 0x000fe40007ffe1ff */
[----:B------:R-:W-:Y:S02]  /*2170*/  SHF.L.U32 R10, R11, R10, RZ ;  /* 0x0000000a0b0a7219 */ /* 0x000fe400000006ff */
[----:B------:R-:W-:Y:S02]  /*2180*/  FSETP.NEU.FTZ.AND P0, PT, R7, R12, PT ;  /* 0x0000000c0700720b */ /* 0x000fe40003f1d000 */
[----:B------:R-:W-:Y:S02]  /*2190*/  SEL R6, R3, RZ, P3 ;  /* 0x000000ff03067207 */ /* 0x000fe40001800000 */
[----:B------:R-:W-:Y:S02]  /*21a0*/  ISETP.NE.AND P1, PT, R10, RZ, P1 ;  /* 0x000000ff0a00720c */ /* 0x000fe40000f25270 */
[----:B------:R-:W-:-:S02]  /*21b0*/  SHF.R.U32.HI R6, RZ, R6, R11 ;  /* 0x00000006ff067219 */ /* 0x000fc4000001160b */
[----:B------:R-:W-:Y:S02]  /*21c0*/  PLOP3.LUT P0, PT, P0, P1, PT, 0xf8, 0x8f ;  /* 0x00000000008f781c */ /* 0x000fe40000703f70 */
[----:B------:R-:W-:Y:S02]  /*21d0*/  SHF.R.U32.HI R10, RZ, 0x1, R6 ;  /* 0x00000001ff0a7819 */ /* 0x000fe40000011606 */
[----:B------:R-:W-:-:S04]  /*21e0*/  SEL R3, RZ, 0x1, !P0 ;  /* 0x00000001ff037807 */ /* 0x000fc80004000000 */
[----:B------:R-:W-:-:S04]  /*21f0*/  LOP3.LUT R3, R3, 0x1, R10, 0xf8, !PT ;  /* 0x0000000103037812 */ /* 0x000fc800078ef80a */
[----:B------:R-:W-:-:S04]  /*2200*/  LOP3.LUT R3, R3, R6, RZ, 0xc0, !PT ;  /* 0x0000000603037212 */ /* 0x000fc800078ec0ff */
[----:B------:R-:W-:-:S04]  /*2210*/  IADD3 R3, PT, PT, R10, R3, RZ ;  /* 0x000000030a037210 */ /* 0x000fc80007ffe0ff */
[----:B------:R-:W-:Y:S01]  /*2220*/  LOP3.LUT R0, R3, R0, RZ, 0xfc, !PT ;  /* 0x0000000003007212 */ /* 0x000fe200078efcff */
[----:B------:R-:W-:Y:S06]  /*2230*/  BRA `(.L_x_113) ;  /* 0x0000000000107947 */ /* 0x000fec0003800000 */
.L_x_112:
[----:B------:R-:W-:-:S04]  /*2240*/  LOP3.LUT R0, R0, 0x80000000, RZ, 0xc0, !PT ;  /* 0x8000000000007812 */ /* 0x000fc800078ec0ff */
[----:B------:R-:W-:Y:S01]  /*2250*/  LOP3.LUT R0, R0, 0x7f800000, RZ, 0xfc, !PT ;  /* 0x7f80000000007812 */ /* 0x000fe200078efcff */
[----:B------:R-:W-:Y:S06]  /*2260*/  BRA `(.L_x_113) ;  /* 0x0000000000047947 */ /* 0x000fec0003800000 */
.L_x_111:
[----:B------:R-:W-:-:S07]  /*2270*/  LEA R0, R7, R0, 0x17 ;  /* 0x0000000007007211 */ /* 0x000fce00078eb8ff */
.L_x_113:
[----:B------:R-:W-:Y:S05]  /*2280*/  BSYNC.RECONVERGENT B1 ;  /* 0x0000000000017941 */ /* 0x000fea0003800200 */
.L_x_110:
[----:B------:R-:W-:Y:S05]  /*2290*/  BRA `(.L_x_114) ;  /* 0x0000000000207947 */ /* 0x000fea0003800000 */
.L_x_109:
[----:B------:R-:W-:-:S04]  /*22a0*/  LOP3.LUT R0, R0, 0x80000000, R3, 0x48, !PT ;  /* 0x8000000000007812 */ /* 0x000fc800078e4803 */
[----:B------:R-:W-:Y:S01]  /*22b0*/  LOP3.LUT R0, R0, 0x7f800000, RZ, 0xfc, !PT ;  /* 0x7f80000000007812 */ /* 0x000fe200078efcff */
[----:B------:R-:W-:Y:S06]  /*22c0*/  BRA `(.L_x_114) ;  /* 0x0000000000147947 */ /* 0x000fec0003800000 */
.L_x_108:
[----:B------:R-:W-:Y:S01]  /*22d0*/  LOP3.LUT R0, R0, 0x80000000, R3, 0x48, !PT ;  /* 0x8000000000007812 */ /* 0x000fe200078e4803 */
[----:B------:R-:W-:Y:S06]  /*22e0*/  BRA `(.L_x_114) ;  /* 0x00000000000c7947 */ /* 0x000fec0003800000 */
.L_x_107:
[----:B------:R-:W0:Y:S01]  /*22f0*/  MUFU.RSQ R0, -QNAN ;  /* 0xffc0000000007908 */ /* 0x000e220000001400 */
[----:B------:R-:W-:Y:S05]  /*2300*/  BRA `(.L_x_114) ;  /* 0x0000000000047947 */ /* 0x000fea0003800000 */
.L_x_106:
[----:B------:R-:W-:-:S07]  /*2310*/  FADD.FTZ R0, R3, R0 ;  /* 0x0000000003007221 */ /* 0x000fce0000010000 */
.L_x_114:
[----:B------:R-:W-:Y:S05]  /*2320*/  BSYNC.RECONVERGENT B0 ;  /* 0x0000000000007941 */ /* 0x000fea0003800200 */
.L_x_104:
[----:B------:R-:W-:Y:S01]  /*2330*/  HFMA2 R3, -RZ, RZ, 0, 0 ;  /* 0x00000000ff037431 */ /* 0x000fe200000001ff */
[----:B0-----:R-:W-:-:S03]  /*2340*/  MOV R7, R0 ;  /* 0x0000000000077202 */ /* 0x001fc60000000f00 */
[----:B------:R-:W-:Y:S05]  /*2350*/  RET.REL.NODEC R2 `(_Z7softmaxPfS_S_ii) ;  /* 0xffffffdc02287950 */ /* 0x000fea0003c3ffff */
.L_x_115:
        /* <DEDUP_REMOVED lines=10> */
.L_x_138:


//--------------------- .text._Z9normalizePfS_ii  --------------------------
	.section	.text._Z9normalizePfS_ii,"ax",@progbits
	.align	128
        .global         _Z9normalizePfS_ii
        .type           _Z9normalizePfS_ii,@function
        .size           _Z9normalizePfS_ii,(.L_x_146 - _Z9normalizePfS_ii)
        .other          _Z9normalizePfS_ii,@"STO_CUDA_ENTRY STV_DEFAULT"
_Z9normalizePfS_ii:
.text._Z9normalizePfS_ii:
        /* <DEDUP_REMOVED lines=18> */
[----:B------:R-:W-:Y:S01]  /*0120*/  LOP3.LUT R12, R4, 0xf, RZ, 0xc0, !PT ;  /* 0x0000000f040c7812 */ /* 0x000fe200078ec0ff */
[----:B------:R-:W-:Y:S02]  /*0130*/  HFMA2 R5, -RZ, RZ, 0, 0 ;  /* 0x00000000ff057431 */ /* 0x000fe400000001ff */
[C---:B------:R-:W-:Y:S01]  /*0140*/  IMAD R0, R7.reuse, R4, RZ ;  /* 0x0000000407007224 */ /* 0x040fe200078e02ff */
[----:B------:R-:W-:Y:S01]  /*0150*/  ISETP.NE.AND P0, PT, R12, RZ, PT ;  /* 0x000000ff0c00720c */ /* 0x000fe20003f05270 */
[----:B0-----:R-:W-:-:S06]  /*0160*/  IMAD.WIDE R2, R7, 0x4, R2 ;  /* 0x0000000407027825 */ /* 0x001fcc00078e0202 */
[----:B-1----:R-:W-:Y:S06]  /*0170*/  @!P1 BRA `(.L_x_116) ;  /* 0x0000000400349947 */ /* 0x002fec0003800000 */
[----:B------:R-:W0:Y:S01]  /*0180*/  LDCU.64 UR4, c[0x0][0x380] ;  /* 0x00007000ff0477ac */ /* 0x000e220008000a00 */
[----:B------:R-:W-:Y:S02]  /*0190*/  LOP3.LUT R5, R4, 0x7ffffff0, RZ, 0xc0, !PT ;  /* 0x7ffffff004057812 */ /* 0x000fe400078ec0ff */
[----:B------:R-:W-:Y:S02]  /*01a0*/  MOV R8, R0 ;  /* 0x0000000000087202 */ /* 0x000fe40000000f00 */
[----:B------:R-:W-:Y:S01]  /*01b0*/  IADD3 R9, PT, PT, -R5, RZ, RZ ;  /* 0x000000ff05097210 */ /* 0x000fe20007ffe1ff */
[----:B0-----:R-:W-:-:S04]  /*01c0*/  UIADD3 UR4, UP0, UPT, UR4, 0x20, URZ ;  /* 0x0000002004047890 */ /* 0x001fc8000ff1e0ff */
[----:B------:R-:W-:-:S12]  /*01d0*/  UIADD3.X UR5, UPT, UPT, URZ, UR5, URZ, UP0, !UPT ;  /* 0x00000005ff057290 */ /* 0x000fd800087fe4ff */
.L_x_117:
[----:B0-----:R-:W-:Y:S01]  /*01e0*/  MOV R6, UR4 ;  /* 0x0000000400067c02 */ /* 0x001fe20008000f00 */
[----:B------:R-:W2:Y:S01]  /*01f0*/  LDG.E R10, desc[UR6][R2.64] ;  /* 0x00000006020a7981 */ /* 0x000ea2000c1e1900 */
[----:B------:R-:W-:-:S03]  /*0200*/  MOV R7, UR5 ;  /* 0x0000000500077c02 */ /* 0x000fc60008000f00 */
[----:B------:R-:W-:-:S05]  /*0210*/  IMAD.WIDE R6, R8, 0x4, R6 ;  /* 0x0000000408067825 */ /* 0x000fca00078e0206 */
[----:B------:R-:W2:Y:S04]  /*0220*/  LDG.E R11, desc[UR6][R6.64+-0x20] ;  /* 0xffffe006060b7981 */ /* 0x000ea8000c1e1900 */
[----:B------:R-:W3:Y:S04]  /*0230*/  LDG.E R13, desc[UR6][R6.64+-0x1c] ;  /* 0xffffe406060d7981 */ /* 0x000ee8000c1e1900 */
[----:B------:R-:W4:Y:S04]  /*0240*/  LDG.E R15, desc[UR6][R6.64+-0x18] ;  /* 0xffffe806060f7981 */ /* 0x000f28000c1e1900 */
[----:B------:R-:W5:Y:S01]  /*0250*/  LDG.E R17, desc[UR6][R6.64+-0x14] ;  /* 0xffffec0606117981 */ /* 0x000f62000c1e1900 */
[----:B--2---:R-:W-:-:S05]  /*0260*/  FADD R11, -R10, R11 ;  /* 0x0000000b0a0b7221 */ /* 0x004fca0000000100 */
[----:B------:R0:W-:Y:S04]  /*0270*/  STG.E desc[UR6][R6.64+-0x20], R11 ;  /* 0xffffe00b06007986 */ /* 0x0001e8000c101906 */
[----:B------:R-:W3:Y:S04]  /*0280*/  LDG.E R10, desc[UR6][R2.64] ;  /* 0x00000006020a7981 */ /* 0x000ee8000c1e1900 */
[----:B0-----:R-:W2:Y:S01]  /*0290*/  LDG.E R11, desc[UR6][R6.64+-0x10] ;  /* 0xfffff006060b7981 */ /* 0x001ea2000c1e1900 */
[----:B---3--:R-:W-:-:S05]  /*02a0*/  FADD R13, -R10, R13 ;  /* 0x0000000d0a0d7221 */ /* 0x008fca0000000100 */
[----:B------:R0:W-:Y:S04]  /*02b0*/  STG.E desc[UR6][R6.64+-0x1c], R13 ;  /* 0xffffe40d06007986 */ /* 0x0001e8000c101906 */
[----:B------:R-:W4:Y:S04]  /*02c0*/  LDG.E R10, desc[UR6][R2.64] ;  /* 0x00000006020a7981 */ /* 0x000f28000c1e1900 */
[----:B0-----:R-:W3:Y:S01]  /*02d0*/  LDG.E R13, desc[UR6][R6.64+-0xc] ;  /* 0xfffff406060d7981 */ /* 0x001ee2000c1e1900 */
[----:B----4-:R-:W-:-:S05]  /*02e0*/  FADD R15, -R10, R15 ;  /* 0x0000000f0a0f7221 */ /* 0x010fca0000000100 */
[----:B------:R0:W-:Y:S04]  /*02f0*/  STG.E desc[UR6][R6.64+-0x18], R15 ;  /* 0xffffe80f06007986 */ /* 0x0001e8000c101906 */
[----:B------:R-:W5:Y:S04]  /*0300*/  LDG.E R10, desc[UR6][R2.64] ;  /* 0x00000006020a7981 */ /* 0x000f68000c1e1900 */
[----:B0-----:R-:W4:Y:S01]  /*0310*/  LDG.E R15, desc[UR6][R6.64+-0x8] ;  /* 0xfffff806060f7981 */ /* 0x001f22000c1e1900 */
[----:B-----5:R-:W-:-:S05]  /*0320*/  FADD R17, -R10, R17 ;  /* 0x000000110a117221 */ /* 0x020fca0000000100 */
[----:B------:R0:W-:Y:S04]  /*0330*/  STG.E desc[UR6][R6.64+-0x14], R17 ;  /* 0xffffec1106007986 */ /* 0x0001e8000c101906 */
[----:B------:R-:W2:Y:S04]  /*0340*/  LDG.E R10, desc[UR6][R2.64] ;  /* 0x00000006020a7981 */ /* 0x000ea8000c1e1900 */
[----:B0-----:R-:W5:Y:S01]  /*0350*/  LDG.E R17, desc[UR6][R6.64+-0x4] ;  /* 0xfffffc0606117981 */ /* 0x001f62000c1e1900 */
        /* <DEDUP_REMOVED lines=34> */
[----:B------:R-:W3:Y:S02]  /*0580*/  LDG.E R10, desc[UR6][R2.64] ;  /* 0x00000006020a7981 */ /* 0x000ee4000c1e1900 */
[----:B---3--:R-:W-:-:S05]  /*0590*/  FADD R13, -R10, R13 ;  /* 0x0000000d0a0d7221 */ /* 0x008fca0000000100 */
[----:B------:R0:W-:Y:S04]  /*05a0*/  STG.E desc[UR6][R6.64+0x14], R13 ;  /* 0x0000140d06007986 */ /* 0x0001e8000c101906 */
[----:B------:R-:W4:Y:S01]  /*05b0*/  LDG.E R10, desc[UR6][R2.64] ;  /* 0x00000006020a7981 */ /* 0x000f22000c1e1900 */
[----:B------:R-:W-:Y:S01]  /*05c0*/  IADD3 R9, PT, PT, R9, 0x10, RZ ;  /* 0x0000001009097810 */ /* 0x000fe20007ffe0ff */
[----:B----4-:R-:W-:-:S05]  /*05d0*/  FADD R15, -R10, R15 ;  /* 0x0000000f0a0f7221 */ /* 0x010fca0000000100 */
[----:B------:R0:W-:Y:S04]  /*05e0*/  STG.E desc[UR6][R6.64+0x18], R15 ;  /* 0x0000180f06007986 */ /* 0x0001e8000c101906 */
[----:B------:R-:W5:Y:S01]  /*05f0*/  LDG.E R10, desc[UR6][R2.64] ;  /* 0x00000006020a7981 */ /* 0x000f62000c1e1900 */
[----:B------:R-:W-:Y:S02]  /*0600*/  ISETP.NE.AND P1, PT, R9, RZ, PT ;  /* 0x000000ff0900720c */ /* 0x000fe40003f25270 */
[----:B------:R-:W-:Y:S01]  /*0610*/  IADD3 R8, PT, PT, R8, 0x10, RZ ;  /* 0x0000001008087810 */ /* 0x000fe20007ffe0ff */
[----:B-----5:R-:W-:-:S05]  /*0620*/  FADD R17, -R10, R17 ;  /* 0x000000110a117221 */ /* 0x020fca0000000100 */
[----:B------:R0:W-:Y:S05]  /*0630*/  STG.E desc[UR6][R6.64+0x1c], R17 ;  /* 0x00001c1106007986 */ /* 0x0001ea000c101906 */
[----:B------:R-:W-:Y:S05]  /*0640*/  @P1 BRA `(.L_x_117) ;  /* 0xfffffff800e41947 */ /* 0x000fea000383ffff */
.L_x_116:
[----:B------:R-:W-:Y:S05]  /*0650*/  @!P0 EXIT ;  /* 0x000000000000894d */ /* 0x000fea0003800000 */
[----:B------:R-:W-:Y:S02]  /*0660*/  ISETP.GE.U32.AND P0, PT, R12, 0x8, PT ;  /* 0x000000080c00780c */ /* 0x000fe40003f06070 */
[----:B------:R-:W-:-:S04]  /*0670*/  LOP3.LUT R10, R4, 0x7, RZ, 0xc0, !PT ;  /* 0x00000007040a7812 */ /* 0x000fc800078ec0ff */
[----:B------:R-:W-:-:S07]  /*0680*/  ISETP.NE.AND P1, PT, R10, RZ, PT ;  /* 0x000000ff0a00720c */ /* 0x000fce0003f25270 */
[----:B------:R-:W-:Y:S06]  /*0690*/  @!P0 BRA `(.L_x_118) ;  /* 0x0000000000908947 */ /* 0x000fec0003800000 */
[----:B0-----:R-:W0:Y:S01]  /*06a0*/  LDC.64 R6, c[0x0][0x380] ;  /* 0x0000e000ff067b82 */ /* 0x001e220000000a00 */
[----:B------:R-:W-:Y:S01]  /*06b0*/  IADD3 R9, PT, PT, R0, R5, RZ ;  /* 0x0000000500097210 */ /* 0x000fe20007ffe0ff */
[----:B------:R-:W2:Y:S04]  /*06c0*/  LDG.E R8, desc[UR6][R2.64] ;  /* 0x0000000602087981 */ /* 0x000ea8000c1e1900 */
[----:B0-----:R-:W-:-:S05]  /*06d0*/  IMAD.WIDE R6, R9, 0x4, R6 ;  /* 0x0000000409067825 */ /* 0x001fca00078e0206 */
        /* <DEDUP_REMOVED lines=25> */
[----:B------:R-:W4:Y:S02]  /*0870*/  LDG.E R8, desc[UR6][R2.64] ;  /* 0x0000000602087981 */ /* 0x000f24000c1e1900 */
[----:B----4-:R-:W-:-:S05]  /*0880*/  FADD R13, -R8, R13 ;  /* 0x0000000d080d7221 */ /* 0x010fca0000000100 */
[----:B------:R1:W-:Y:S04]  /*0890*/  STG.E desc[UR6][R6.64+0x18], R13 ;  /* 0x0000180d06007986 */ /* 0x0003e8000c101906 */
[----:B------:R-:W5:Y:S01]  /*08a0*/  LDG.E R8, desc[UR6][R2.64] ;  /* 0x0000000602087981 */ /* 0x000f62000c1e1900 */
[----:B------:R-:W-:Y:S01]  /*08b0*/  IADD3 R5, PT, PT, R5, 0x8, RZ ;  /* 0x0000000805057810 */ /* 0x000fe20007ffe0ff */
[----:B-----5:R-:W-:-:S05]  /*08c0*/  FADD R15, -R8, R15 ;  /* 0x0000000f080f7221 */ /* 0x020fca0000000100 */
[----:B------:R1:W-:Y:S02]  /*08d0*/  STG.E desc[UR6][R6.64+0x1c], R15 ;  /* 0x00001c0f06007986 */ /* 0x0003e4000c101906 */
.L_x_118:
[----:B------:R-:W-:Y:S05]  /*08e0*/  @!P1 EXIT ;  /* 0x000000000000994d */ /* 0x000fea0003800000 */
[----:B------:R-:W-:Y:S02]  /*08f0*/  ISETP.GE.U32.AND P0, PT, R10, 0x4, PT ;  /* 0x000000040a00780c */ /* 0x000fe40003f06070 */
[----:B------:R-:W-:-:S04]  /*0900*/  LOP3.LUT R4, R4, 0x3, RZ, 0xc0, !PT ;  /* 0x0000000304047812 */ /* 0x000fc800078ec0ff */
[----:B------:R-:W-:-:S07]  /*0910*/  ISETP.NE.AND P1, PT, R4, RZ, PT ;  /* 0x000000ff0400720c */ /* 0x000fce0003f25270 */
[----:B------:R-:W-:Y:S06]  /*0920*/  @!P0 BRA `(.L_x_119) ;  /* 0x0000000000508947 */ /* 0x000fec0003800000 */
[----:B01----:R-:W0:Y:S01]  /*0930*/  LDC.64 R6, c[0x0][0x380] ;  /* 0x0000e000ff067b82 */ /* 0x003e220000000a00 */
        /* <DEDUP_REMOVED lines=19> */
.L_x_119:
[----:B------:R-:W-:Y:S05]  /*0a70*/  @!P1 EXIT ;  /* 0x000000000000994d */ /* 0x000fea0003800000 */
[----:B012---:R-:W0:Y:S01]  /*0a80*/  LDC.64 R6, c[0x0][0x380] ;  /* 0x0000e000ff067b82 */ /* 0x007e220000000a00 */
[----:B------:R-:W-:Y:S02]  /*0a90*/  IADD3 R9, PT, PT, R0, R5, RZ ;  /* 0x0000000500097210 */ /* 0x000fe40007ffe0ff */
[----:B------:R-:W-:-:S07]  /*0aa0*/  IADD3 R0, PT, PT, -R4, RZ, RZ ;  /* 0x000000ff04007210 */ /* 0x000fce0007ffe1ff */
.L_x_120:
[C---:B01----:R-:W-:Y:S01]  /*0ab0*/  IMAD.WIDE R4, R9.reuse, 0x4, R6 ;  /* 0x0000000409047825 */ /* 0x043fe200078e0206 */
[----:B------:R-:W2:Y:S04]  /*0ac0*/  LDG.E R8, desc[UR6][R2.64] ;  /* 0x0000000602087981 */ /* 0x000ea8000c1e1900 */
[----:B------:R-:W2:Y:S01]  /*0ad0*/  LDG.E R11, desc[UR6][R4.64] ;  /* 0x00000006040b7981 */ /* 0x000ea2000c1e1900 */
[----:B------:R-:W-:Y:S02]  /*0ae0*/  IADD3 R0, PT, PT, R0, 0x1, RZ ;  /* 0x0000000100007810 */ /* 0x000fe40007ffe0ff */
[----:B------:R-:W-:Y:S02]  /*0af0*/  IADD3 R9, PT, PT, R9, 0x1, RZ ;  /* 0x0000000109097810 */ /* 0x000fe40007ffe0ff */
[----:B------:R-:W-:Y:S01]  /*0b00*/  ISETP.NE.AND P0, PT, R0, RZ, PT ;  /* 0x000000ff0000720c */ /* 0x000fe20003f05270 */
[----:B--2---:R-:W-:-:S05]  /*0b10*/  FADD R11, -R8, R11 ;  /* 0x0000000b080b7221 */ /* 0x004fca0000000100 */
[----:B------:R1:W-:Y:S07]  /*0b20*/  STG.E desc[UR6][R4.64], R11 ;  /* 0x0000000b04007986 */ /* 0x0003ee000c101906 */
[----:B------:R-:W-:Y:S05]  /*0b30*/  @P0 BRA `(.L_x_120) ;  /* 0xfffffffc00dc0947 */ /* 0x000fea000383ffff */
[----:B------:R-:W-:Y:S05]  /*0b40*/  EXIT ;  /* 0x000000000000794d */ /* 0x000fea0003800000 */
.L_x_121:
        /* <DEDUP_REMOVED lines=11> */
.L_x_146:


//--------------------- .text._Z3maxPfS_ii        --------------------------
	.section	.text._Z3maxPfS_ii,"ax",@progbits
	.align	128
        .global         _Z3maxPfS_ii
        .type           _Z3maxPfS_ii,@function
        .size           _Z3maxPfS_ii,(.L_x_147 - _Z3maxPfS_ii)
        .other          _Z3maxPfS_ii,@"STO_CUDA_ENTRY STV_DEFAULT"
_Z3maxPfS_ii:
.text._Z3maxPfS_ii:
        /* <DEDUP_REMOVED lines=17> */
[----:B------:R-:W-:Y:S01]  /*0110*/  IMAD R7, R9, R6, RZ ;  /* 0x0000000609077224 */ /* 0x000fe200078e02ff */
[----:B------:R-:W-:Y:S01]  /*0120*/  LOP3.LUT R14, R6, 0x7, RZ, 0xc0, !PT ;  /* 0x00000007060e7812 */ /* 0x000fe200078ec0ff */
[----:B------:R-:W1:Y:S03]  /*0130*/  LDCU.64 UR4, c[0x0][0x358] ;  /* 0x00006b00ff0477ac */ /* 0x000e660008000a00 */
[----:B------:R-:W-:Y:S01]  /*0140*/  ISETP.NE.AND P0, PT, R14, RZ, PT ;  /* 0x000000ff0e00720c */ /* 0x000fe20003f05270 */
[----:B------:R-:W2:Y:S01]  /*0150*/  LDC.64 R4, c[0x0][0x388] ;  /* 0x0000e200ff047b82 */ /* 0x000ea20000000a00 */
[----:B0-----:R-:W-:-:S04]  /*0160*/  IMAD.WIDE R2, R7, 0x4, R2 ;  /* 0x0000000407027825 */ /* 0x001fc800078e0202 */
[----:B------:R-:W-:Y:S02]  /*0170*/  IMAD.MOV.U32 R7, RZ, RZ, RZ ;  /* 0x000000ffff077224 */ /* 0x000fe400078e00ff */
[----:B--2---:R-:W-:Y:S01]  /*0180*/  IMAD.WIDE R4, R9, 0x4, R4 ;  /* 0x0000000409047825 */ /* 0x004fe200078e0204 */
[----:B-1----:R-:W-:Y:S06]  /*0190*/  @!P1 BRA `(.L_x_122) ;  /* 0x0000000000e09947 */ /* 0x002fec0003800000 */
[----:B------:R-:W-:Y:S02]  /*01a0*/  IADD3 R8, P1, PT, R2, 0x10, RZ ;  /* 0x0000001002087810 */ /* 0x000fe40007f3e0ff */
[----:B------:R-:W-:-:S03]  /*01b0*/  LOP3.LUT R7, R6, 0x7ffffff8, RZ, 0xc0, !PT ;  /* 0x7ffffff806077812 */ /* 0x000fc600078ec0ff */
[----:B------:R-:W-:Y:S02]  /*01c0*/  IMAD.X R9, RZ, RZ, R3, P1 ;  /* 0x000000ffff097224 */ /* 0x000fe400008e0603 */
[----:B------:R-:W-:-:S07]  /*01d0*/  IMAD.MOV R0, RZ, RZ, -R7 ;  /* 0x000000ffff007224 */ /* 0x000fce00078e0a07 */
.L_x_123:
[----:B--2---:R-:W2:Y:S04]  /*01e0*/  LDG.E R11, desc[UR4][R2.64] ;  /* 0x00000004020b7981 */ /* 0x004ea8000c1e1900 */
[----:B--2---:R0:W-:Y:S04]  /*01f0*/  STG.E desc[UR4][R4.64], R11 ;  /* 0x0000000b04007986 */ /* 0x0041e8000c101904 */
[----:B------:R-:W2:Y:S02]  /*0200*/  LDG.E R6, desc[UR4][R8.64+-0x10] ;  /* 0xfffff00408067981 */ /* 0x000ea4000c1e1900 */
[----:B--2---:R-:W-:-:S13]  /*0210*/  FSETP.GEU.AND P1, PT, R11, R6, PT ;  /* 0x000000060b00720b */ /* 0x004fda0003f2e000 */
[----:B------:R-:W-:Y:S04]  /*0220*/  @!P1 STG.E desc[UR4][R4.64], R6 ;  /* 0x0000000604009986 */ /* 0x000fe8000c101904 */
[----:B0-----:R-:W2:Y:S04]  /*0230*/  @!P1 LDG.E R11, desc[UR4][R2.64] ;  /* 0x00000004020b9981 */ /* 0x001ea8000c1e1900 */
[----:B--2---:R0:W-:Y:S04]  /*0240*/  STG.E desc[UR4][R4.64], R11 ;  /* 0x0000000b04007986 */ /* 0x0041e8000c101904 */
[----:B------:R-:W2:Y:S04]  /*0250*/  LDG.E R13, desc[UR4][R2.64] ;  /* 0x00000004020d7981 */ /* 0x000ea8000c1e1900 */
[----:B------:R-:W2:Y:S02]  /*0260*/  LDG.E R10, desc[UR4][R8.64+-0xc] ;  /* 0xfffff404080a7981 */ /* 0x000ea4000c1e1900 */
[----:B--2---:R-:W-:-:S13]  /*0270*/  FSETP.GEU.AND P1, PT, R13, R10, PT ;  /* 0x0000000a0d00720b */ /* 0x004fda0003f2e000 */
[----:B------:R-:W-:Y:S04]  /*0280*/  @!P1 STG.E desc[UR4][R4.64], R10 ;  /* 0x0000000a04009986 */ /* 0x000fe8000c101904 */
[----:B------:R-:W2:Y:S04]  /*0290*/  @!P1 LDG.E R13, desc[UR4][R2.64] ;  /* 0x00000004020d9981 */ /* 0x000ea8000c1e1900 */
[----:B--2---:R1:W-:Y:S04]  /*02a0*/  STG.E desc[UR4][R4.64], R13 ;  /* 0x0000000d04007986 */ /* 0x0043e8000c101904 */
[----:B------:R-:W2:Y:S04]  /*02b0*/  LDG.E R15, desc[UR4][R2.64] ;  /* 0x00000004020f7981 */ /* 0x000ea8000c1e1900 */
[----:B------:R-:W2:Y:S02]  /*02c0*/  LDG.E R12, desc[UR4][R8.64+-0x8] ;  /* 0xfffff804080c7981 */ /* 0x000ea4000c1e1900 */
[----:B--2---:R-:W-:-:S13]  /*02d0*/  FSETP.GEU.AND P1, PT, R15, R12, PT ;  /* 0x0000000c0f00720b */ /* 0x004fda0003f2e000 */
[----:B------:R-:W-:Y:S04]  /*02e0*/  @!P1 STG.E desc[UR4][R4.64], R12 ;  /* 0x0000000c04009986 */ /* 0x000fe8000c101904 */
[----:B------:R-:W2:Y:S04]  /*02f0*/  @!P1 LDG.E R15, desc[UR4][R2.64] ;  /* 0x00000004020f9981 */ /* 0x000ea8000c1e1900 */
[----:B--2---:R2:W-:Y:S04]  /*0300*/  STG.E desc[UR4][R4.64], R15 ;  /* 0x0000000f04007986 */ /* 0x0045e8000c101904 */
[----:B0-----:R-:W3:Y:S04]  /*0310*/  LDG.E R11, desc[UR4][R2.64] ;  /* 0x00000004020b7981 */ /* 0x001ee8000c1e1900 */
[----:B------:R-:W3:Y:S02]  /*0320*/  LDG.E R6, desc[UR4][R8.64+-0x4] ;  /* 0xfffffc0408067981 */ /* 0x000ee4000c1e1900 */
[----:B---3--:R-:W-:-:S13]  /*0330*/  FSETP.GEU.AND P1, PT, R11, R6, PT ;  /* 0x000000060b00720b */ /* 0x008fda0003f2e000 */
[----:B------:R-:W-:Y:S04]  /*0340*/  @!P1 STG.E desc[UR4][R4.64], R6 ;  /* 0x0000000604009986 */ /* 0x000fe8000c101904 */
[----:B------:R-:W3:Y:S04]  /*0350*/  @!P1 LDG.E R11, desc[UR4][R2.64] ;  /* 0x00000004020b9981 */ /* 0x000ee8000c1e1900 */
[----:B---3--:R0:W-:Y:S04]  /*0360*/  STG.E desc[UR4][R4.64], R11 ;  /* 0x0000000b04007986 */ /* 0x0081e8000c101904 */
[----:B-1----:R-:W3:Y:S04]  /*0370*/  LDG.E R13, desc[UR4][R2.64] ;  /* 0x00000004020d7981 */ /* 0x002ee8000c1e1900 */
[----:B------:R-:W3:Y:S02]  /*0380*/  LDG.E R10, desc[UR4][R8.64] ;  /* 0x00000004080a7981 */ /* 0x000ee4000c1e1900 */
[----:B---3--:R-:W-:-:S13]  /*0390*/  FSETP.GEU.AND P1, PT, R13, R10, PT ;  /* 0x0000000a0d00720b */ /* 0x008fda0003f2e000 */
[----:B------:R-:W-:Y:S04]  /*03a0*/  @!P1 STG.E desc[UR4][R4.64], R10 ;  /* 0x0000000a04009986 */ /* 0x000fe8000c101904 */
[----:B------:R-:W3:Y:S04]  /*03b0*/  @!P1 LDG.E R13, desc[UR4][R2.64] ;  /* 0x00000004020d9981 */ /* 0x000ee8000c1e1900 */
[----:B---3--:R1:W-:Y:S04]  /*03c0*/  STG.E desc[UR4][R4.64], R13 ;  /* 0x0000000d04007986 */ /* 0x0083e8000c101904 */
[----:B--2---:R-:W2:Y:S04]  /*03d0*/  LDG.E R15, desc[UR4][R2.64] ;  /* 0x00000004020f7981 */ /* 0x004ea8000c1e1900 */
[----:B------:R-:W2:Y:S02]  /*03e0*/  LDG.E R12, desc[UR4][R8.64+0x4] ;  /* 0x00000404080c7981 */ /* 0x000ea4000c1e1900 */
[----:B--2---:R-:W-:-:S13]  /*03f0*/  FSETP.GEU.AND P1, PT, R15, R12, PT ;  /* 0x0000000c0f00720b */ /* 0x004fda0003f2e000 */
[----:B------:R2:W-:Y:S04]  /*0400*/  @!P1 STG.E desc[UR4][R4.64], R12 ;  /* 0x0000000c04009986 */ /* 0x0005e8000c101904 */
[----:B------:R-:W3:Y:S04]  /*0410*/  @!P1 LDG.E R15, desc[UR4][R2.64] ;  /* 0x00000004020f9981 */ /* 0x000ee8000c1e1900 */
[----:B---3--:R2:W-:Y:S04]  /*0420*/  STG.E desc[UR4][R4.64], R15 ;  /* 0x0000000f04007986 */ /* 0x0085e8000c101904 */
[----:B0-----:R-:W3:Y:S04]  /*0430*/  LDG.E R11, desc[UR4][R2.64] ;  /* 0x00000004020b7981 */ /* 0x001ee8000c1e1900 */
[----:B------:R-:W3:Y:S02]  /*0440*/  LDG.E R16, desc[UR4][R8.64+0x8] ;  /* 0x0000080408107981 */ /* 0x000ee4000c1e1900 */
[----:B---3--:R-:W-:-:S13]  /*0450*/  FSETP.GEU.AND P1, PT, R11, R16, PT ;  /* 0x000000100b00720b */ /* 0x008fda0003f2e000 */
[----:B------:R2:W-:Y:S04]  /*0460*/  @!P1 STG.E desc[UR4][R4.64], R16 ;  /* 0x0000001004009986 */ /* 0x0005e8000c101904 */
[----:B------:R-:W3:Y:S04]  /*0470*/  @!P1 LDG.E R11, desc[UR4][R2.64] ;  /* 0x00000004020b9981 */ /* 0x000ee8000c1e1900 */
[----:B---3--:R2:W-:Y:S04]  /*0480*/  STG.E desc[UR4][R4.64], R11 ;  /* 0x0000000b04007986 */ /* 0x0085e8000c101904 */
[----:B------:R-:W3:Y:S04]  /*0490*/  LDG.E R6, desc[UR4][R2.64] ;  /* 0x0000000402067981 */ /* 0x000ee8000c1e1900 */
[----:B-1----:R-:W3:Y:S01]  /*04a0*/  LDG.E R13, desc[UR4][R8.64+0xc] ;  /* 0x00000c04080d7981 */ /* 0x002ee2000c1e1900 */
[----:B------:R-:W-:-:S05]  /*04b0*/  VIADD R0, R0, 0x8 ;  /* 0x0000000800007836 */ /* 0x000fca0000000000 */
[----:B------:R-:W-:Y:S02]  /*04c0*/  ISETP.NE.AND P2, PT, R0, RZ, PT ;  /* 0x000000ff0000720c */ /* 0x000fe40003f45270 */
[----:B---3--:R-:W-:-:S13]  /*04d0*/  FSETP.GEU.AND P1, PT, R6, R13, PT ;  /* 0x0000000d0600720b */ /* 0x008fda0003f2e000 */
[----:B------:R2:W-:Y:S01]  /*04e0*/  @!P1 STG.E desc[UR4][R4.64], R13 ;  /* 0x0000000d04009986 */ /* 0x0005e2000c101904 */
[----:B------:R-:W-:-:S05]  /*04f0*/  IADD3 R8, P1, PT, R8, 0x20, RZ ;  /* 0x0000002008087810 */ /* 0x000fca0007f3e0ff */
[----:B------:R-:W-:Y:S01]  /*0500*/  IMAD.X R9, RZ, RZ, R9, P1 ;  /* 0x000000ffff097224 */ /* 0x000fe200008e0609 */
[----:B------:R-:W-:Y:S07]  /*0510*/  @P2 BRA `(.L_x_123) ;  /* 0xfffffffc00302947 */ /* 0x000fee000383ffff */
.L_x_122:
[----:B------:R-:W-:Y:S05]  /*0520*/  @!P0 EXIT ;  /* 0x000000000000894d */ /* 0x000fea0003800000 */
[----:B--2---:R-:W0:Y:S01]  /*0530*/  LDC R12, c[0x0][0x390] ;  /* 0x0000e400ff0c7b82 */ /* 0x004e220000000800 */
[----:B------:R-:W-:Y:S02]  /*0540*/  ISETP.GE.U32.AND P1, PT, R14, 0x4, PT ;  /* 0x000000040e00780c */ /* 0x000fe40003f26070 */
[----:B0-----:R-:W-:-:S04]  /*0550*/  LOP3.LUT R16, R12, 0x3, RZ, 0xc0, !PT ;  /* 0x000000030c107812 */ /* 0x001fc800078ec0ff */
[----:B------:R-:W-:-:S07]  /*0560*/  ISETP.NE.AND P0, PT, R16, RZ, PT ;  /* 0x000000ff1000720c */ /* 0x000fce0003f05270 */
[----:B------:R-:W-:Y:S06]  /*0570*/  @!P1 BRA `(.L_x_124) ;  /* 0x0000000000649947 */ /* 0x000fec0003800000 */
[----:B------:R-:W2:Y:S01]  /*0580*/  LDG.E R11, desc[UR4][R2.64] ;  /* 0x00000004020b7981 */ /* 0x000ea2000c1e1900 */
[----:B------:R-:W-:-:S03]  /*0590*/  IMAD.WIDE.U32 R8, R7, 0x4, R2 ;  /* 0x0000000407087825 */ /* 0x000fc600078e0002 */
        /* <DEDUP_REMOVED lines=9> */
[----:B------:R1:W-:Y:S04]  /*0630*/  @!P1 STG.E desc[UR4][R4.64], R6 ;  /* 0x0000000604009986 */ /* 0x0003e8000c101904 */
[----:B------:R-:W2:Y:S04]  /*0640*/  @!P1 LDG.E R13, desc[UR4][R2.64] ;  /* 0x00000004020d9981 */ /* 0x000ea8000c1e1900 */
[----:B--2---:R1:W-:Y:S04]  /*0650*/  STG.E desc[UR4][R4.64], R13 ;  /* 0x0000000d04007986 */ /* 0x0043e8000c101904 */
[----:B------:R-:W2:Y:S04]  /*0660*/  LDG.E R15, desc[UR4][R2.64] ;  /* 0x00000004020f7981 */ /* 0x000ea8000c1e1900 */
[----:B------:R-:W2:Y:S02]  /*0670*/  LDG.E R10, desc[UR4][R8.64+0x8] ;  /* 0x00000804080a7981 */ /* 0x000ea4000c1e1900 */
[----:B--2---:R-:W-:-:S13]  /*0680*/  FSETP.GEU.AND P1, PT, R15, R10, PT ;  /* 0x0000000a0f00720b */ /* 0x004fda0003f2e000 */
[----:B------:R1:W-:Y:S04]  /*0690*/  @!P1 STG.E desc[UR4][R4.64], R10 ;  /* 0x0000000a04009986 */ /* 0x0003e8000c101904 */
[----:B------:R-:W2:Y:S04]  /*06a0*/  @!P1 LDG.E R15, desc[UR4][R2.64] ;  /* 0x00000004020f9981 */ /* 0x000ea8000c1e1900 */
[----:B--2---:R1:W-:Y:S04]  /*06b0*/  STG.E desc[UR4][R4.64], R15 ;  /* 0x0000000f04007986 */ /* 0x0043e8000c101904 */
[----:B0-----:R-:W2:Y:S04]  /*06c0*/  LDG.E R11, desc[UR4][R8.64+0xc] ;  /* 0x00000c04080b7981 */ /* 0x001ea8000c1e1900 */
[----:B------:R-:W2:Y:S01]  /*06d0*/  LDG.E R0, desc[UR4][R2.64] ;  /* 0x0000000402007981 */ /* 0x000ea2000c1e1900 */
[----:B------:R-:W-:Y:S01]  /*06e0*/  VIADD R7, R7, 0x4 ;  /* 0x0000000407077836 */ /* 0x000fe20000000000 */
[----:B--2---:R-:W-:-:S13]  /*06f0*/  FSETP.GEU.AND P1, PT, R0, R11, PT ;  /* 0x0000000b0000720b */ /* 0x004fda0003f2e000 */
[----:B------:R1:W-:Y:S02]  /*0700*/  @!P1 STG.E desc[UR4][R4.64], R11 ;  /* 0x0000000b04009986 */ /* 0x0003e4000c101904 */
.L_x_124:
[----:B------:R-:W-:Y:S05]  /*0710*/  @!P0 EXIT ;  /* 0x000000000000894d */ /* 0x000fea0003800000 */
[----:B------:R-:W-:Y:S02]  /*0720*/  ISETP.NE.AND P1, PT, R16, 0x1, PT ;  /* 0x000000011000780c */ /* 0x000fe40003f25270 */
[----:B------:R-:W-:-:S04]  /*0730*/  LOP3.LUT R0, R12, 0x1, RZ, 0xc0, !PT ;  /* 0x000000010c007812 */ /* 0x000fc800078ec0ff */
[----:B------:R-:W-:-:S07]  /*0740*/  ISETP.NE.U32.AND P0, PT, R0, 0x1, PT ;  /* 0x000000010000780c */ /* 0x000fce0003f05070 */
[----:B------:R-:W-:Y:S06]  /*0750*/  @!P1 BRA `(.L_x_125) ;  /* 0x0000000000349947 */ /* 0x000fec0003800000 */
[----:B-1----:R-:W2:Y:S01]  /*0760*/  LDG.E R11, desc[UR4][R2.64] ;  /* 0x00000004020b7981 */ /* 0x002ea2000c1e1900 */
[----:B------:R-:W-:-:S03]  /*0770*/  IMAD.WIDE.U32 R8, R7, 0x4, R2 ;  /* 0x0000000407087825 */ /* 0x000fc600078e0002 */
[----:B--2---:R0:W-:Y:S04]  /*0780*/  STG.E desc[UR4][R4.64], R11 ;  /* 0x0000000b04007986 */ /* 0x0041e8000c101904 */
[----:B------:R-:W2:Y:S02]  /*0790*/  LDG.E R6, desc[UR4][R8.64] ;  /* 0x0000000408067981 */ /* 0x000ea4000c1e1900 */
[----:B--2---:R-:W-:-:S13]  /*07a0*/  FSETP.GEU.AND P1, PT, R11, R6, PT ;  /* 0x000000060b00720b */ /* 0x004fda0003f2e000 */
[----:B------:R2:W-:Y:S04]  /*07b0*/  @!P1 STG.E desc[UR4][R4.64], R6 ;  /* 0x0000000604009986 */ /* 0x0005e8000c101904 */
[----:B0-----:R-:W3:Y:S04]  /*07c0*/  @!P1 LDG.E R11, desc[UR4][R2.64] ;  /* 0x00000004020b9981 */ /* 0x001ee8000c1e1900 */
[----:B---3--:R2:W-:Y:S04]  /*07d0*/  STG.E desc[UR4][R4.64], R11 ;  /* 0x0000000b04007986 */ /* 0x0085e8000c101904 */
[----:B------:R-:W3:Y:S04]  /*07e0*/  LDG.E R13, desc[UR4][R8.64+0x4] ;  /* 0x00000404080d7981 */ /* 0x000ee8000c1e1900 */
[----:B------:R-:W3:Y:S01]  /*07f0*/  LDG.E R0, desc[UR4][R2.64] ;  /* 0x0000000402007981 */ /* 0x000ee2000c1e1900 */
[----:B------:R-:W-:Y:S01]  /*0800*/  VIADD R7, R7, 0x2 ;  /* 0x0000000207077836 */ /* 0x000fe20000000000 */
[----:B---3--:R-:W-:-:S13]  /*0810*/  FSETP.GEU.AND P1, PT, R0, R13, PT ;  /* 0x0000000d0000720b */ /* 0x008fda0003f2e000 */
[----:B------:R2:W-:Y:S02]  /*0820*/  @!P1 STG.E desc[UR4][R4.64], R13 ;  /* 0x0000000d04009986 */ /* 0x0005e4000c101904 */
.L_x_125:
[----:B------:R-:W-:Y:S05]  /*0830*/  @P0 EXIT ;  /* 0x000000000000094d */ /* 0x000fea0003800000 */
[----:B------:R-:W3:Y:S01]  /*0840*/  LDG.E R9, desc[UR4][R2.64] ;  /* 0x0000000402097981 */ /* 0x000ee2000c1e1900 */
[----:B-12---:R-:W-:-:S03]  /*0850*/  IMAD.WIDE.U32 R6, R7, 0x4, R2 ;  /* 0x0000000407067825 */ /* 0x006fc600078e0002 */
[----:B---3--:R0:W-:Y:S04]  /*0860*/  STG.E desc[UR4][R4.64], R9 ;  /* 0x0000000904007986 */ /* 0x0081e8000c101904 */
[----:B------:R-:W2:Y:S02]  /*0870*/  LDG.E R6, desc[UR4][R6.64] ;  /* 0x0000000406067981 */ /* 0x000ea4000c1e1900 */
[----:B--2---:R-:W-:-:S13]  /*0880*/  FSETP.GEU.AND P0, PT, R9, R6, PT ;  /* 0x000000060900720b */ /* 0x004fda0003f0e000 */
[----:B0-----:R-:W-:Y:S05]  /*0890*/  @P0 EXIT ;  /* 0x000000000000094d */ /* 0x001fea0003800000 */
[----:B------:R-:W-:Y:S01]  /*08a0*/  STG.E desc[UR4][R4.64], R6 ;  /* 0x0000000604007986 */ /* 0x000fe2000c101904 */
[----:B------:R-:W-:Y:S05]  /*08b0*/  EXIT ;  /* 0x000000000000794d */ /* 0x000fea0003800000 */
.L_x_126:
        /* <DEDUP_REMOVED lines=12> */
.L_x_147:


//--------------------- .text._Z11softmax_sumPfS_ii --------------------------
	.section	.text._Z11softmax_sumPfS_ii,"ax",@progbits
	.align	128
        .global         _Z11softmax_sumPfS_ii
        .type           _Z11softmax_sumPfS_ii,@function
        .size           _Z11softmax_sumPfS_ii,(.L_x_148 - _Z11softmax_sumPfS_ii)
        .other          _Z11softmax_sumPfS_ii,@"STO_CUDA_ENTRY STV_DEFAULT"
_Z11softmax_sumPfS_ii:
.text._Z11softmax_sumPfS_ii:
        /* <DEDUP_REMOVED lines=16> */
[----:B------:R-:W1:Y:S01]  /*0100*/  LDCU.64 UR6, c[0x0][0x358] ;  /* 0x00006b00ff0677ac */ /* 0x000e620008000a00 */
[C---:B------:R-:W-:Y:S01]  /*0110*/  ISETP.GE.U32.AND P1, PT, R4.reuse, 0x8, PT ;  /* 0x000000080400780c */ /* 0x040fe20003f26070 */
[----:B------:R-:W-:Y:S01]  /*0120*/  IMAD R0, R7, R4, RZ ;  /* 0x0000000407007224 */ /* 0x000fe200078e02ff */
[----:B------:R-:W-:-:S04]  /*0130*/  LOP3.LUT R16, R4, 0x7, RZ, 0xc0, !PT ;  /* 0x0000000704107812 */ /* 0x000fc800078ec0ff */
[----:B------:R-:W-:Y:S01]  /*0140*/  ISETP.NE.AND P0, PT, R16, RZ, PT ;  /* 0x000000ff1000720c */ /* 0x000fe20003f05270 */
[----:B0-----:R-:W-:-:S04]  /*0150*/  IMAD.WIDE R2, R7, 0x4, R2 ;  /* 0x0000000407027825 */ /* 0x001fc800078e0202 */
[----:B------:R-:W-:Y:S01]  /*0160*/  HFMA2 R7, -RZ, RZ, 0, 0 ;  /* 0x00000000ff077431 */ /* 0x000fe200000001ff */
[----:B-1----:R0:W5:Y:S01]  /*0170*/  LDG.E R5, desc[UR6][R2.64] ;  /* 0x0000000602057981 */ /* 0x002162000c1e1900 */
[----:B------:R-:W-:Y:S06]  /*0180*/  @!P1 BRA `(.L_x_127) ;  /* 0x00000004007c9947 */ /* 0x000fec0003800000 */
[----:B------:R-:W1:Y:S01]  /*0190*/  LDCU.64 UR4, c[0x0][0x380] ;  /* 0x00007000ff0477ac */ /* 0x000e620008000a00 */
[----:B------:R-:W-:Y:S02]  /*01a0*/  LOP3.LUT R7, R4, 0x7ffffff8, RZ, 0xc0, !PT ;  /* 0x7ffffff804077812 */ /* 0x000fe400078ec0ff */
[----:B------:R-:W-:Y:S02]  /*01b0*/  MOV R10, R0 ;  /* 0x00000000000a7202 */ /* 0x000fe40000000f00 */
[----:B------:R-:W-:Y:S01]  /*01c0*/  IADD3 R6, PT, PT, -R7, RZ, RZ ;  /* 0x000000ff07067210 */ /* 0x000fe20007ffe1ff */
[----:B-1----:R-:W-:-:S04]  /*01d0*/  UIADD3 UR4, UP0, UPT, UR4, 0x10, URZ ;  /* 0x0000001004047890 */ /* 0x002fc8000ff1e0ff */
[----:B------:R-:W-:-:S12]  /*01e0*/  UIADD3.X UR5, UPT, UPT, URZ, UR5, URZ, UP0, !UPT ;  /* 0x00000005ff057290 */ /* 0x000fd800087fe4ff */
.L_x_128:
[----:B------:R-:W-:Y:S02]  /*01f0*/  MOV R8, UR4 ;  /* 0x0000000400087c02 */ /* 0x000fe40008000f00 */
[----:B------:R-:W-:-:S03]  /*0200*/  MOV R9, UR5 ;  /* 0x0000000500097c02 */ /* 0x000fc60008000f00 */
[----:B------:R-:W-:-:S05]  /*0210*/  IMAD.WIDE R8, R10, 0x4, R8 ;  /* 0x000000040a087825 */ /* 0x000fca00078e0208 */
[----:B--2---:R-:W2:Y:S01]  /*0220*/  LDG.E R14, desc[UR6][R8.64+-0x10] ;  /* 0xfffff006080e7981 */ /* 0x004ea2000c1e1900 */
[----:B------:R-:W-:Y:S01]  /*0230*/  HFMA2 R12, -RZ, RZ, 3.7421875, 0 ;  /* 0x437c0000ff0c7431 */ /* 0x000fe200000001ff */
[----:B------:R-:W-:-:S05]  /*0240*/  MOV R11, 0x3bbb989d ;  /* 0x3bbb989d000b7802 */ /* 0x000fca0000000f00 */
[----:B--2---:R-:W-:-:S04]  /*0250*/  FFMA.SAT R13, R14, R11, 0.5 ;  /* 0x3f0000000e0d7423 */ /* 0x004fc8000000200b */
[----:B------:R-:W-:-:S04]  /*0260*/  FFMA.RM R13, R13, R12, 12582913 ;  /* 0x4b4000010d0d7423 */ /* 0x000fc8000000400c */
[----:B------:R-:W-:-:S04]  /*0270*/  FADD R15, R13, -12583039 ;  /* 0xcb40007f0d0f7421 */ /* 0x000fc80000000000 */
[----:B------:R-:W-:-:S04]  /*0280*/  FFMA R15, R14, 1.4426950216293334961, -R15 ;  /* 0x3fb8aa3b0e0f7823 */ /* 0x000fc8000000080f */
[----:B------:R-:W-:Y:S01]  /*0290*/  FFMA R15, R14, 1.925963033500011079e-08, R15 ;  /* 0x32a570600e0f7823 */ /* 0x000fe2000000000f */
[----:B------:R-:W-:-:S05]  /*02a0*/  SHF.L.U32 R14, R13, 0x17, RZ ;  /* 0x000000170d0e7819 */ /* 0x000fca00000006ff */
[----:B------:R-:W1:Y:S02]  /*02b0*/  MUFU.EX2 R15, R15 ;  /* 0x0000000f000f7308 */ /* 0x000e640000000800 */
[----:B-1---5:R-:W-:-:S05]  /*02c0*/  FFMA R5, R14, R15, R5 ;  /* 0x0000000f0e057223 */ /* 0x022fca0000000005 */
[----:B------:R1:W-:Y:S04]  /*02d0*/  STG.E desc[UR6][R2.64], R5 ;  /* 0x0000000502007986 */ /* 0x0003e8000c101906 */
[----:B------:R-:W2:Y:S02]  /*02e0*/  LDG.E R14, desc[UR6][R8.64+-0xc] ;  /* 0xfffff406080e7981 */ /* 0x000ea4000c1e1900 */
[----:B--2---:R-:W-:-:S04]  /*02f0*/  FFMA.SAT R13, R14, R11, 0.5 ;  /* 0x3f0000000e0d7423 */ /* 0x004fc8000000200b */
[----:B------:R-:W-:-:S04]  /*0300*/  FFMA.RM R13, R13, R12, 12582913 ;  /* 0x4b4000010d0d7423 */ /* 0x000fc8000000400c */
[----:B------:R-:W-:-:S04]  /*0310*/  FADD R17, R13, -12583039 ;  /* 0xcb40007f0d117421 */ /* 0x000fc80000000000 */
[----:B------:R-:W-:-:S04]  /*0320*/  FFMA R17, R14, 1.4426950216293334961, -R17 ;  /* 0x3fb8aa3b0e117823 */ /* 0x000fc80000000811 */
[----:B------:R-:W-:Y:S01]  /*0330*/  FFMA R17, R14, 1.925963033500011079e-08, R17 ;  /* 0x32a570600e117823 */ /* 0x000fe20000000011 */
[----:B------:R-:W-:-:S05]  /*0340*/  SHF.L.U32 R14, R13, 0x17, RZ ;  /* 0x000000170d0e7819 */ /* 0x000fca00000006ff */
[----:B------:R-:W2:Y:S02]  /*0350*/  MUFU.EX2 R17, R17 ;  /* 0x0000001100117308 */ /* 0x000ea40000000800 */
[----:B--2---:R-:W-:-:S05]  /*0360*/  FFMA R13, R14, R17, R5 ;  /* 0x000000110e0d7223 */ /* 0x004fca0000000005 */
[----:B------:R2:W-:Y:S04]  /*0370*/  STG.E desc[UR6][R2.64], R13 ;  /* 0x0000000d02007986 */ /* 0x0005e8000c101906 */
[----:B------:R-:W1:Y:S02]  /*0380*/  LDG.E R14, desc[UR6][R8.64+-0x8] ;  /* 0xfffff806080e7981 */ /* 0x000e64000c1e1900 */
[----:B-1----:R-:W-:-:S04]  /*0390*/  FFMA.SAT R5, R14, R11, 0.5 ;  /* 0x3f0000000e057423 */ /* 0x002fc8000000200b */
[----:B------:R-:W-:-:S04]  /*03a0*/  FFMA.RM R5, R5, R12, 12582913 ;  /* 0x4b40000105057423 */ /* 0x000fc8000000400c */
[----:B------:R-:W-:-:S04]  /*03b0*/  FADD R15, R5, -12583039 ;  /* 0xcb40007f050f7421 */ /* 0x000fc80000000000 */
[----:B------:R-:W-:-:S04]  /*03c0*/  FFMA R15, R14, 1.4426950216293334961, -R15 ;  /* 0x3fb8aa3b0e0f7823 */ /* 0x000fc8000000080f */
[----:B------:R-:W-:Y:S01]  /*03d0*/  FFMA R15, R14, 1.925963033500011079e-08, R15 ;  /* 0x32a570600e0f7823 */ /* 0x000fe2000000000f */
[----:B------:R-:W-:-:S05]  /*03e0*/  SHF.L.U32 R14, R5, 0x17, RZ ;  /* 0x00000017050e7819 */ /* 0x000fca00000006ff */
[----:B------:R-:W1:Y:S02]  /*03f0*/  MUFU.EX2 R15, R15 ;  /* 0x0000000f000f7308 */ /* 0x000e640000000800 */
[----:B-1----:R-:W-:-:S05]  /*0400*/  FFMA R5, R14, R15, R13 ;  /* 0x0000000f0e057223 */ /* 0x002fca000000000d */
        /* <DEDUP_REMOVED lines=41> */
[----:B------:R-:W3:Y:S01]  /*06a0*/  LDG.E R14, desc[UR6][R8.64+0xc] ;  /* 0x00000c06080e7981 */ /* 0x000ee2000c1e1900 */
[----:B------:R-:W-:Y:S02]  /*06b0*/  IADD3 R6, PT, PT, R6, 0x8, RZ ;  /* 0x0000000806067810 */ /* 0x000fe40007ffe0ff */
[----:B------:R-:W-:Y:S02]  /*06c0*/  IADD3 R10, PT, PT, R10, 0x8, RZ ;  /* 0x000000080a0a7810 */ /* 0x000fe40007ffe0ff */
[----:B------:R-:W-:Y:S01]  /*06d0*/  ISETP.NE.AND P1, PT, R6, RZ, PT ;  /* 0x000000ff0600720c */ /* 0x000fe20003f25270 */
[----:B---3--:R-:W-:-:S04]  /*06e0*/  FFMA.SAT R11, R14, R11, 0.5 ;  /* 0x3f0000000e0b7423 */ /* 0x008fc8000000200b */
[----:B------:R-:W-:-:S04]  /*06f0*/  FFMA.RM R11, R11, R12, 12582913 ;  /* 0x4b4000010b0b7423 */ /* 0x000fc8000000400c */
[C---:B------:R-:W-:Y:S01]  /*0700*/  FADD R5, R11.reuse, -12583039 ;  /* 0xcb40007f0b057421 */ /* 0x040fe20000000000 */
[----:B------:R-:W-:-:S03]  /*0710*/  SHF.L.U32 R12, R11, 0x17, RZ ;  /* 0x000000170b0c7819 */ /* 0x000fc600000006ff */
[----:B------:R-:W-:-:S04]  /*0720*/  FFMA R5, R14, 1.4426950216293334961, -R5 ;  /* 0x3fb8aa3b0e057823 */ /* 0x000fc80000000805 */
[----:B------:R-:W-:-:S06]  /*0730*/  FFMA R14, R14, 1.925963033500011079e-08, R5 ;  /* 0x32a570600e0e7823 */ /* 0x000fcc0000000005 */
[----:B------:R-:W1:Y:S02]  /*0740*/  MUFU.EX2 R14, R14 ;  /* 0x0000000e000e7308 */ /* 0x000e640000000800 */
[----:B-1----:R-:W-:-:S05]  /*0750*/  FFMA R5, R12, R14, R17 ;  /* 0x0000000e0c057223 */ /* 0x002fca0000000011 */
[----:B------:R2:W-:Y:S01]  /*0760*/  STG.E desc[UR6][R2.64], R5 ;  /* 0x0000000502007986 */ /* 0x0005e2000c101906 */
[----:B------:R-:W-:Y:S05]  /*0770*/  @P1 BRA `(.L_x_128) ;  /* 0xfffffff8009c1947 */ /* 0x000fea000383ffff */
.L_x_127:
[----:B------:R-:W-:Y:S05]  /*0780*/  @!P0 EXIT ;  /* 0x000000000000894d */ /* 0x000fea0003800000 */
[----:B------:R-:W-:Y:S02]  /*0790*/  ISETP.GE.U32.AND P0, PT, R16, 0x4, PT ;  /* 0x000000041000780c */ /* 0x000fe40003f06070 */
[----:B------:R-:W-:-:S04]  /*07a0*/  LOP3.LUT R15, R4, 0x3, RZ, 0xc0, !PT ;  /* 0x00000003040f7812 */ /* 0x000fc800078ec0ff */
[----:B------:R-:W-:-:S07]  /*07b0*/  ISETP.NE.AND P1, PT, R15, RZ, PT ;  /* 0x000000ff0f00720c */ /* 0x000fce0003f25270 */
[----:B------:R-:W-:Y:S06]  /*07c0*/  @!P0 BRA `(.L_x_129) ;  /* 0x0000000000b88947 */ /* 0x000fec0003800000 */
[----:B------:R-:W1:Y:S01]  /*07d0*/  LDC.64 R8, c[0x0][0x380] ;  /* 0x0000e000ff087b82 */ /* 0x000e620000000a00 */
[----:B------:R-:W-:-:S05]  /*07e0*/  IADD3 R11, PT, PT, R0, R7, RZ ;  /* 0x00000007000b7210 */ /* 0x000fca0007ffe0ff */
[----:B-1----:R-:W-:-:S05]  /*07f0*/  IMAD.WIDE R8, R11, 0x4, R8 ;  /* 0x000000040b087825 */ /* 0x002fca00078e0208 */
[----:B------:R-:W2:Y:S01]  /*0800*/  LDG.E R11, desc[UR6][R8.64] ;  /* 0x00000006080b7981 */ /* 0x000ea2000c1e1900 */
[----:B------:R-:W-:Y:S01]  /*0810*/  HFMA2 R10, -RZ, RZ, 3.7421875, 0 ;  /* 0x437c0000ff0a7431 */ /* 0x000fe200000001ff */
[----:B------:R-:W-:-:S05]  /*0820*/  MOV R6, 0x3bbb989d ;  /* 0x3bbb989d00067802 */ /* 0x000fca0000000f00 */
[----:B--2---:R-:W-:-:S04]  /*0830*/  FFMA.SAT R13, R11, R6, 0.5 ;  /* 0x3f0000000b0d7423 */ /* 0x004fc80000002006 */
[----:B------:R-:W-:-:S04]  /*0840*/  FFMA.RM R13, R13, R10, 12582913 ;  /* 0x4b4000010d0d7423 */ /* 0x000fc8000000400a */
[C---:B------:R-:W-:Y:S01]  /*0850*/  FADD R12, R13.reuse, -12583039 ;  /* 0xcb40007f0d0c7421 */ /* 0x040fe20000000000 */
[----:B------:R-:W-:-:S03]  /*0860*/  SHF.L.U32 R14, R13, 0x17, RZ ;  /* 0x000000170d0e7819 */ /* 0x000fc600000006ff */
[----:B------:R-:W-:-:S04]  /*0870*/  FFMA R12, R11, 1.4426950216293334961, -R12 ;  /* 0x3fb8aa3b0b0c7823 */ /* 0x000fc8000000080c */
[----:B------:R-:W-:-:S06]  /*0880*/  FFMA R12, R11, 1.925963033500011079e-08, R12 ;  /* 0x32a570600b0c7823 */ /* 0x000fcc000000000c */
[----:B------:R-:W1:Y:S02]  /*0890*/  MUFU.EX2 R12, R12 ;  /* 0x0000000c000c7308 */ /* 0x000e640000000800 */
[----:B-1---5:R-:W-:-:S05]  /*08a0*/  FFMA R5, R14, R12, R5 ;  /* 0x0000000c0e057223 */ /* 0x022fca0000000005 */
[----:B------:R1:W-:Y:S04]  /*08b0*/  STG.E desc[UR6][R2.64], R5 ;  /* 0x0000000502007986 */ /* 0x0003e8000c101906 */
[----:B------:R-:W2:Y:S02]  /*08c0*/  LDG.E R11, desc[UR6][R8.64+0x4] ;  /* 0x00000406080b7981 */ /* 0x000ea4000c1e1900 */
[----:B--2---:R-:W-:-:S04]  /*08d0*/  FFMA.SAT R13, R11, R6, 0.5 ;  /* 0x3f0000000b0d7423 */ /* 0x004fc80000002006 */
[----:B------:R-:W-:-:S04]  /*08e0*/  FFMA.RM R13, R13, R10, 12582913 ;  /* 0x4b4000010d0d7423 */ /* 0x000fc8000000400a */
[C---:B------:R-:W-:Y:S01]  /*08f0*/  FADD R14, R13.reuse, -12583039 ;  /* 0xcb40007f0d0e7421 */ /* 0x040fe20000000000 */
[----:B------:R-:W-:-:S03]  /*0900*/  SHF.L.U32 R12, R13, 0x17, RZ ;  /* 0x000000170d0c7819 */ /* 0x000fc600000006ff */
[----:B------:R-:W-:-:S04]  /*0910*/  FFMA R14, R11, 1.4426950216293334961, -R14 ;  /* 0x3fb8aa3b0b0e7823 */ /* 0x000fc8000000080e */
[----:B------:R-:W-:-:S06]  /*0920*/  FFMA R14, R11, 1.925963033500011079e-08, R14 ;  /* 0x32a570600b0e7823 */ /* 0x000fcc000000000e */
[----:B------:R-:W2:Y:S02]  /*0930*/  MUFU.EX2 R14, R14 ;  /* 0x0000000e000e7308 */ /* 0x000ea40000000800 */
[----:B--2---:R-:W-:-:S05]  /*0940*/  FFMA R11, R12, R14, R5 ;  /* 0x0000000e0c0b7223 */ /* 0x004fca0000000005 */
[----:B------:R2:W-:Y:S04]  /*0950*/  STG.E desc[UR6][R2.64], R11 ;  /* 0x0000000b02007986 */ /* 0x0005e8000c101906 */
[----:B-1----:R-:W3:Y:S02]  /*0960*/  LDG.E R5, desc[UR6][R8.64+0x8] ;  /* 0x0000080608057981 */ /* 0x002ee4000c1e1900 */
        /* <DEDUP_REMOVED lines=8> */
[----:B------:R1:W-:Y:S04]  /*09f0*/  STG.E desc[UR6][R2.64], R13 ;  /* 0x0000000d02007986 */ /* 0x0003e8000c101906 */
[----:B------:R-:W2:Y:S01]  /*0a00*/  LDG.E R5, desc[UR6][R8.64+0xc] ;  /* 0x00000c0608057981 */ /* 0x000ea2000c1e1900 */
[----:B------:R-:W-:Y:S01]  /*0a10*/  IADD3 R7, PT, PT, R7, 0x4, RZ ;  /* 0x0000000407077810 */ /* 0x000fe20007ffe0ff */
        /* <DEDUP_REMOVED lines=8> */
[----:B------:R1:W-:Y:S02]  /*0aa0*/  STG.E desc[UR6][R2.64], R5 ;  /* 0x0000000502007986 */ /* 0x0003e4000c101906 */
.L_x_129:
[----:B------:R-:W-:Y:S05]  /*0ab0*/  @!P1 EXIT ;  /* 0x000000000000994d */ /* 0x000fea0003800000 */
[----:B------:R-:W-:Y:S02]  /*0ac0*/  ISETP.NE.AND P0, PT, R15, 0x1, PT ;  /* 0x000000010f00780c */ /* 0x000fe40003f05270 */
[----:B------:R-:W-:-:S04]  /*0ad0*/  LOP3.LUT R4, R4, 0x1, RZ, 0xc0, !PT ;  /* 0x0000000104047812 */ /* 0x000fc800078ec0ff */
[----:B------:R-:W-:-:S07]  /*0ae0*/  ISETP.NE.U32.AND P1, PT, R4, 0x1, PT ;  /* 0x000000010400780c */ /* 0x000fce0003f25070 */
[----:B------:R-:W-:Y:S06]  /*0af0*/  @!P0 BRA `(.L_x_130) ;  /* 0x0000000000688947 */ /* 0x000fec0003800000 */
[----:B------:R-:W3:Y:S01]  /*0b00*/  LDC.64 R8, c[0x0][0x380] ;  /* 0x0000e000ff087b82 */ /* 0x000ee20000000a00 */
[----:B------:R-:W-:-:S05]  /*0b10*/  IADD3 R11, PT, PT, R0, R7, RZ ;  /* 0x00000007000b7210 */ /* 0x000fca0007ffe0ff */
[----:B---3--:R-:W-:-:S05]  /*0b20*/  IMAD.WIDE R8, R11, 0x4, R8 ;  /* 0x000000040b087825 */ /* 0x008fca00078e0208 */
[----:B------:R-:W3:Y:S01]  /*0b30*/  LDG.E R4, desc[UR6][R8.64] ;  /* 0x0000000608047981 */ /* 0x000ee2000c1e1900 */
[----:B--2---:R-:W-:Y:S01]  /*0b40*/  HFMA2 R17, -RZ, RZ, 3.7421875, 0 ;  /* 0x437c0000ff117431 */ /* 0x004fe200000001ff */
[----:B------:R-:W-:-:S05]  /*0b50*/  MOV R15, 0x3bbb989d ;  /* 0x3bbb989d000f7802 */ /* 0x000fca0000000f00 */
[----:B---3--:R-:W-:-:S04]  /*0b60*/  FFMA.SAT R6, R4, R15, 0.5 ;  /* 0x3f00000004067423 */ /* 0x008fc8000000200f */
        /* <DEDUP_REMOVED lines=16> */
[----:B------:R-:W1:Y:S02]  /*0c70*/  MUFU.EX2 R6, R6 ;  /* 0x0000000600067308 */ /* 0x000e640000000800 */
[----:B-1----:R-:W-:-:S05]  /*0c80*/  FFMA R5, R4, R6, R13 ;  /* 0x0000000604057223 */ /* 0x002fca000000000d */
[----:B------:R3:W-:Y:S02]  /*0c90*/  STG.E desc[UR6][R2.64], R5 ;  /* 0x0000000502007986 */ /* 0x0007e4000c101906 */
.L_x_130:
[----:B------:R-:W-:Y:S05]  /*0ca0*/  @P1 EXIT ;  /* 0x000000000000194d */ /* 0x000fea0003800000 */
[----:B------:R-:W4:Y:S01]  /*0cb0*/  LDC.64 R8, c[0x0][0x380] ;  /* 0x0000e000ff087b82 */ /* 0x000f220000000a00 */
[----:B------:R-:W-:-:S05]  /*0cc0*/  IADD3 R7, PT, PT, R0, R7, RZ ;  /* 0x0000000700077210 */ /* 0x000fca0007ffe0ff */
[----:B----4-:R-:W-:-:S06]  /*0cd0*/  IMAD.WIDE R6, R7, 0x4, R8 ;  /* 0x0000000407067825 */ /* 0x010fcc00078e0208 */
[----:B------:R-:W4:Y:S01]  /*0ce0*/  LDG.E R6, desc[UR6][R6.64] ;  /* 0x0000000606067981 */ /* 0x000f22000c1e1900 */
[----:B------:R-:W-:Y:S01]  /*0cf0*/  HFMA2 R11, -RZ, RZ, 3.7421875, 0 ;  /* 0x437c0000ff0b7431 */ /* 0x000fe200000001ff */
[----:B------:R-:W-:-:S05]  /*0d00*/  MOV R9, 0x3bbb989d ;  /* 0x3bbb989d00097802 */ /* 0x000fca0000000f00 */
[----:B----4-:R-:W-:-:S04]  /*0d10*/  FFMA.SAT R0, R6, R9, 0.5 ;  /* 0x3f00000006007423 */ /* 0x010fc80000002009 */
[----:B------:R-:W-:-:S04]  /*0d20*/  FFMA.RM R0, R0, R11, 12582913 ;  /* 0x4b40000100007423 */ /* 0x000fc8000000400b */
[C---:B------:R-:W-:Y:S01]  /*0d30*/  FADD R9, R0.reuse, -12583039 ;  /* 0xcb40007f00097421 */ /* 0x040fe20000000000 */
[----:B------:R-:W-:-:S03]  /*0d40*/  SHF.L.U32 R0, R0, 0x17, RZ ;  /* 0x0000001700007819 */ /* 0x000fc600000006ff */
[----:B------:R-:W-:-:S04]  /*0d50*/  FFMA R9, R6, 1.4426950216293334961, -R9 ;  /* 0x3fb8aa3b06097823 */ /* 0x000fc80000000809 */
[----:B------:R-:W-:-:S06]  /*0d60*/  FFMA R9, R6, 1.925963033500011079e-08, R9 ;  /* 0x32a5706006097823 */ /* 0x000fcc0000000009 */
[----:B------:R-:W1:Y:S02]  /*0d70*/  MUFU.EX2 R9, R9 ;  /* 0x0000000900097308 */ /* 0x000e640000000800 */
[----:B-123-5:R-:W-:-:S05]  /*0d80*/  FFMA R5, R0, R9, R5 ;  /* 0x0000000900057223 */ /* 0x02efca0000000005 */
[----:B------:R-:W-:Y:S01]  /*0d90*/  STG.E desc[UR6][R2.64], R5 ;  /* 0x0000000502007986 */ /* 0x000fe2000c101906 */
[----:B------:R-:W-:Y:S05]  /*0da0*/  EXIT ;  /* 0x000000000000794d */ /* 0x000fea0003800000 */
.L_x_131:
        /* <DEDUP_REMOVED lines=13> */
.L_x_148:


//--------------------- .text._Z8Mult_GPUPfS_S_iii --------------------------
	.section	.text._Z8Mult_GPUPfS_S_iii,"ax",@progbits
	.align	128
        .global         _Z8Mult_GPUPfS_S_iii
        .type           _Z8Mult_GPUPfS_S_iii,@function
        .size           _Z8Mult_GPUPfS_S_iii,(.L_x_149 - _Z8Mult_GPUPfS_S_iii)
        .other          _Z8Mult_GPUPfS_S_iii,@"STO_CUDA_ENTRY STV_DEFAULT"
_Z8Mult_GPUPfS_S_iii:
.text._Z8Mult_GPUPfS_S_iii:
        /* <DEDUP_REMOVED lines=8> */
[----:B------:R-:W3:Y:S06]  /*0080*/  LDCU UR6, c[0x0][0x360] ;  /* 0x00006c00ff0677ac */ /* 0x000eec0008000800 */
[----:B------:R-:W1:Y:S01]  /*0090*/  LDC R6, c[0x0][0x3a0] ;  /* 0x0000e800ff067b82 */ /* 0x000e620000000800 */
[----:B0-----:R-:W-:-:S04]  /*00a0*/  IMAD R0, R0, UR4, R3 ;  /* 0x0000000400007c24 */ /* 0x001fc8000f8e0203 */
[----:B--2---:R-:W-:Y:S02]  /*00b0*/  IMAD R0, R0, UR5, R5 ;  /* 0x0000000500007c24 */ /* 0x004fe4000f8e0205 */
[----:B-1----:R-:W-:Y:S02]  /*00c0*/  IMAD R2, R6, UR7, RZ ;  /* 0x0000000706027c24 */ /* 0x002fe4000f8e02ff */
[----:B---3--:R-:W-:-:S05]  /*00d0*/  IMAD R5, R0, UR6, R7 ;  /* 0x0000000600057c24 */ /* 0x008fca000f8e0207 */
[----:B------:R-:W-:-:S13]  /*00e0*/  ISETP.GE.AND P0, PT, R5, R2, PT ;  /* 0x000000020500720c */ /* 0x000fda0003f06270 */
[----:B------:R-:W-:Y:S05]  /*00f0*/  @P0 EXIT ;  /* 0x000000000000094d */ /* 0x000fea0003800000 */
[----:B------:R-:W-:Y:S01]  /*0100*/  IABS R9, R6 ;  /* 0x0000000600097213 */ /* 0x000fe20000000000 */
[----:B------:R-:W-:Y:S01]  /*0110*/  HFMA2 R2, -RZ, RZ, 0, 0 ;  /* 0x00000000ff027431 */ /* 0x000fe200000001ff */
[----:B------:R-:W-:Y:S01]  /*0120*/  IABS R10, R5 ;  /* 0x00000005000a7213 */ /* 0x000fe20000000000 */
[----:B------:R-:W0:Y:S01]  /*0130*/  LDCU.64 UR6, c[0x0][0x358] ;  /* 0x00006b00ff0677ac */ /* 0x000e220008000a00 */
[----:B------:R-:W1:Y:S08]  /*0140*/  I2F.RP R4, R9 ;  /* 0x0000000900047306 */ /* 0x000e700000209400 */
[----:B-1----:R-:W1:Y:S02]  /*0150*/  MUFU.RCP R4, R4 ;  /* 0x0000000400047308 */ /* 0x002e640000001000 */
[----:B-1----:R-:W-:-:S06]  /*0160*/  IADD3 R7, PT, PT, R4, 0xffffffe, RZ ;  /* 0x0ffffffe04077810 */ /* 0x002fcc0007ffe0ff */
[----:B------:R-:W1:Y:S02]  /*0170*/  F2I.FTZ.U32.TRUNC.NTZ R3, R7 ;  /* 0x0000000700037305 */ /* 0x000e64000021f000 */
[----:B-1----:R-:W-:-:S05]  /*0180*/  IADD3 R0, PT, PT, RZ, -R3, RZ ;  /* 0x80000003ff007210 */ /* 0x002fca0007ffe0ff */
[----:B------:R-:W-:Y:S02]  /*0190*/  IMAD R11, R0, R9, RZ ;  /* 0x00000009000b7224 */ /* 0x000fe400078e02ff */
[----:B------:R-:W1:Y:S02]  /*01a0*/  LDC R0, c[0x0][0x39c] ;  /* 0x0000e700ff007b82 */ /* 0x000e640000000800 */
[----:B------:R-:W-:-:S06]  /*01b0*/  IMAD.HI.U32 R8, R3, R11, R2 ;  /* 0x0000000b03087227 */ /* 0x000fcc00078e0002 */
[----:B------:R-:W2:Y:S01]  /*01c0*/  LDC.64 R2, c[0x0][0x390] ;  /* 0x0000e400ff027b82 */ /* 0x000ea20000000a00 */
[----:B------:R-:W-:-:S05]  /*01d0*/  IMAD.HI.U32 R8, R8, R10, RZ ;  /* 0x0000000a08087227 */ /* 0x000fca00078e00ff */
[----:B------:R-:W-:-:S05]  /*01e0*/  IADD3 R4, PT, PT, -R8, RZ, RZ ;  /* 0x000000ff08047210 */ /* 0x000fca0007ffe1ff */
[----:B------:R-:W-:Y:S01]  /*01f0*/  IMAD R4, R9, R4, R10 ;  /* 0x0000000409047224 */ /* 0x000fe200078e020a */
[----:B-1----:R-:W-:-:S04]  /*0200*/  ISETP.GE.AND P0, PT, R0, 0x1, PT ;  /* 0x000000010000780c */ /* 0x002fc80003f06270 */
[----:B------:R-:W-:Y:S01]  /*0210*/  ISETP.GT.U32.AND P3, PT, R9, R4, PT ;  /* 0x000000040900720c */ /* 0x000fe20003f64070 */
[----:B--2---:R-:W-:-:S05]  /*0220*/  IMAD.WIDE R2, R5, 0x4, R2 ;  /* 0x0000000405027825 */ /* 0x004fca00078e0202 */
[----:B0-----:R0:W-:Y:S07]  /*0230*/  STG.E desc[UR6][R2.64], RZ ;  /* 0x000000ff02007986 */ /* 0x0011ee000c101906 */
[----:B------:R-:W-:Y:S01]  /*0240*/  @!P3 IADD3 R4, PT, PT, R4, -R9, RZ ;  /* 0x800000090404b210 */ /* 0x000fe20007ffe0ff */
[----:B------:R-:W-:Y:S06]  /*0250*/  @!P0 EXIT ;  /* 0x000000000000894d */ /* 0x000fec0003800000 */
[----:B------:R-:W-:Y:S02]  /*0260*/  ISETP.GE.U32.AND P2, PT, R4, R9, PT ;  /* 0x000000090400720c */ /* 0x000fe40003f46070 */
[C---:B------:R-:W-:Y:S02]  /*0270*/  LOP3.LUT R7, R5.reuse, R6, RZ, 0x3c, !PT ;  /* 0x0000000605077212 */ /* 0x040fe400078e3cff */
[----:B------:R-:W-:Y:S02]  /*0280*/  ISETP.GE.AND P0, PT, R5, RZ, PT ;  /* 0x000000ff0500720c */ /* 0x000fe40003f06270 */
[----:B------:R-:W-:Y:S02]  /*0290*/  ISETP.GE.AND P1, PT, R7, RZ, PT ;  /* 0x000000ff0700720c */ /* 0x000fe40003f26270 */
[----:B------:R-:W-:Y:S02]  /*02a0*/  @!P3 IADD3 R8, PT, PT, R8, 0x1, RZ ;  /* 0x000000010808b810 */ /* 0x000fe40007ffe0ff */
[----:B------:R-:W-:-:S02]  /*02b0*/  ISETP.GT.U32.AND P3, PT, R9, R4, PT ;  /* 0x000000040900720c */ /* 0x000fc40003f64070 */
[----:B------:R-:W-:Y:S02]  /*02c0*/  IADD3 R5, PT, PT, R4, -R9, RZ ;  /* 0x8000000904057210 */ /* 0x000fe40007ffe0ff */
[----:B------:R-:W-:Y:S02]  /*02d0*/  @P2 IADD3 R8, PT, PT, R8, 0x1, RZ ;  /* 0x0000000108082810 */ /* 0x000fe40007ffe0ff */
[----:B------:R-:W-:Y:S02]  /*02e0*/  SEL R4, R5, R4, !P3 ;  /* 0x0000000405047207 */ /* 0x000fe40005800000 */
[----:B------:R-:W-:Y:S02]  /*02f0*/  ISETP.GE.U32.AND P3, PT, R0, 0x8, PT ;  /* 0x000000080000780c */ /* 0x000fe40003f66070 */
[----:B------:R-:W-:Y:S02]  /*0300*/  ISETP.NE.AND P2, PT, R6, RZ, PT ;  /* 0x000000ff0600720c */ /* 0x000fe40003f45270 */
[----:B------:R-:W-:-:S02]  /*0310*/  LOP3.LUT R7, RZ, R6, RZ, 0x33, !PT ;  /* 0x00000006ff077212 */ /* 0x000fc400078e33ff */
[----:B------:R-:W-:Y:S02]  /*0320*/  @!P1 IADD3 R8, PT, PT, -R8, RZ, RZ ;  /* 0x000000ff08089210 */ /* 0x000fe40007ffe1ff */
[----:B------:R-:W-:Y:S02]  /*0330*/  LOP3.LUT R20, R0, 0x7, RZ, 0xc0, !PT ;  /* 0x0000000700147812 */ /* 0x000fe400078ec0ff */
[----:B------:R-:W-:Y:S02]  /*0340*/  SEL R9, R7, R8, !P2 ;  /* 0x0000000807097207 */ /* 0x000fe40005000000 */
[----:B------:R-:W-:Y:S02]  /*0350*/  @!P0 IADD3 R4, PT, PT, -R4, RZ, RZ ;  /* 0x000000ff04048210 */ /* 0x000fe40007ffe1ff */
[----:B------:R-:W-:Y:S01]  /*0360*/  ISETP.NE.AND P1, PT, R20, RZ, PT ;  /* 0x000000ff1400720c */ /* 0x000fe20003f25270 */
[----:B------:R-:W-:Y:S01]  /*0370*/  IMAD R9, R9, R0, RZ ;  /* 0x0000000009097224 */ /* 0x000fe200078e02ff */
[----:B------:R-:W-:-:S02]  /*0380*/  SEL R7, R7, R4, !P2 ;  /* 0x0000000407077207 */ /* 0x000fc40005000000 */
[----:B------:R-:W-:Y:S02]  /*0390*/  MOV R8, RZ ;  /* 0x000000ff00087202 */ /* 0x000fe40000000f00 */
[----:B------:R-:W-:Y:S01]  /*03a0*/  MOV R13, RZ ;  /* 0x000000ff000d7202 */ /* 0x000fe20000000f00 */
[----:B------:R-:W-:Y:S06]  /*03b0*/  @!P3 BRA `(.L_x_132) ;  /* 0x0000000000e4b947 */ /* 0x000fec0003800000 */
[----:B------:R-:W1:Y:S01]  /*03c0*/  LDCU.64 UR4, c[0x0][0x380] ;  /* 0x00007000ff0477ac */ /* 0x000e620008000a00 */
[----:B------:R-:W-:Y:S01]  /*03d0*/  LOP3.LUT R8, R0, 0x7ffffff8, RZ, 0xc0, !PT ;  /* 0x7ffffff800087812 */ /* 0x000fe200078ec0ff */
[----:B------:R-:W-:Y:S01]  /*03e0*/  IMAD.MOV.U32 R13, RZ, RZ, RZ ;  /* 0x000000ffff0d7224 */ /* 0x000fe200078e00ff */
[----:B------:R-:W-:Y:S02]  /*03f0*/  MOV R12, R9 ;  /* 0x00000009000c7202 */ /* 0x000fe40000000f00 */
[----:B------:R-:W-:Y:S02]  /*0400*/  MOV R11, R7 ;  /* 0x00000007000b7202 */ /* 0x000fe40000000f00 */
[----:B------:R-:W-:Y:S01]  /*0410*/  IADD3 R10, PT, PT, -R8, RZ, RZ ;  /* 0x000000ff080a7210 */ /* 0x000fe20007ffe1ff */
[----:B-1----:R-:W-:-:S04]  /*0420*/  UIADD3 UR4, UP0, UPT, UR4, 0x10, URZ ;  /* 0x0000001004047890 */ /* 0x002fc8000ff1e0ff */
[----:B------:R-:W-:-:S12]  /*0430*/  UIADD3.X UR5, UPT, UPT, URZ, UR5, URZ, UP0, !UPT ;  /* 0x00000005ff057290 */ /* 0x000fd800087fe4ff */
.L_x_133:
[----:B------:R-:W1:Y:S01]  /*0440*/  LDC.64 R14, c[0x0][0x388] ;  /* 0x0000e200ff0e7b82 */ /* 0x000e620000000a00 */
[----:B------:R-:W-:Y:S02]  /*0450*/  MOV R4, UR4 ;  /* 0x0000000400047c02 */ /* 0x000fe40008000f00 */
[----:B------:R-:W-:-:S03]  /*0460*/  MOV R5, UR5 ;  /* 0x0000000500057c02 */ /* 0x000fc60008000f00 */
[----:B------:R-:W-:-:S05]  /*0470*/  IMAD.WIDE R4, R12, 0x4, R4 ;  /* 0x000000040c047825 */ /* 0x000fca00078e0204 */
[----:B--2---:R-:W2:Y:S01]  /*0480*/  LDG.E R16, desc[UR6][R4.64+-0x10] ;  /* 0xfffff00604107981 */ /* 0x004ea2000c1e1900 */
[----:B-1----:R-:W-:-:S05]  /*0490*/  IMAD.WIDE R14, R11, 0x4, R14 ;  /* 0x000000040b0e7825 */ /* 0x002fca00078e020e */
[----:B------:R-:W2:Y:S02]  /*04a0*/  LDG.E R17, desc[UR6][R14.64] ;  /* 0x000000060e117981 */ /* 0x000ea4000c1e1900 */
[----:B--2---:R-:W-:Y:S01]  /*04b0*/  FFMA R13, R16, R17, R13 ;  /* 0x00000011100d7223 */ /* 0x004fe2000000000d */
[----:B------:R-:W-:-:S04]  /*04c0*/  IMAD.WIDE R16, R6, 0x4, R14 ;  /* 0x0000000406107825 */ /* 0x000fc800078e020e */
[----:B------:R1:W-:Y:S04]  /*04d0*/  STG.E desc[UR6][R2.64], R13 ;  /* 0x0000000d02007986 */ /* 0x0003e8000c101906 */
[----:B------:R-:W2:Y:S04]  /*04e0*/  LDG.E R18, desc[UR6][R4.64+-0xc] ;  /* 0xfffff40604127981 */ /* 0x000ea8000c1e1900 */
[----:B------:R-:W2:Y:S02]  /*04f0*/  LDG.E R19, desc[UR6][R16.64] ;  /* 0x0000000610137981 */ /* 0x000ea4000c1e1900 */
[----:B--2---:R-:W-:Y:S01]  /*0500*/  FFMA R21, R18, R19, R13 ;  /* 0x0000001312157223 */ /* 0x004fe2000000000d */
[----:B------:R-:W-:-:S04]  /*0510*/  IMAD.WIDE R18, R6, 0x4, R16 ;  /* 0x0000000406127825 */ /* 0x000fc800078e0210 */
[----:B------:R2:W-:Y:S04]  /*0520*/  STG.E desc[UR6][R2.64], R21 ;  /* 0x0000001502007986 */ /* 0x0005e8000c101906 */
[----:B------:R-:W3:Y:S04]  /*0530*/  LDG.E R22, desc[UR6][R4.64+-0x8] ;  /* 0xfffff80604167981 */ /* 0x000ee8000c1e1900 */
[----:B------:R-:W3:Y:S02]  /*0540*/  LDG.E R14, desc[UR6][R18.64] ;  /* 0x00000006120e7981 */ /* 0x000ee4000c1e1900 */
[----:B---3--:R-:W-:Y:S01]  /*0550*/  FFMA R23, R22, R14, R21 ;  /* 0x0000000e16177223 */ /* 0x008fe20000000015 */
[----:B------:R-:W-:-:S04]  /*0560*/  IMAD.WIDE R14, R6, 0x4, R18 ;  /* 0x00000004060e7825 */ /* 0x000fc800078e0212 */
[----:B------:R3:W-:Y:S04]  /*0570*/  STG.E desc[UR6][R2.64], R23 ;  /* 0x0000001702007986 */ /* 0x0007e8000c101906 */
[----:B------:R-:W4:Y:S04]  /*0580*/  LDG.E R22, desc[UR6][R4.64+-0x4] ;  /* 0xfffffc0604167981 */ /* 0x000f28000c1e1900 */
[----:B-1----:R-:W4:Y:S01]  /*0590*/  LDG.E R13, desc[UR6][R14.64] ;  /* 0x000000060e0d7981 */ /* 0x002f22000c1e1900 */
[----:B------:R-:W-:-:S04]  /*05a0*/  IMAD.WIDE R16, R6, 0x4, R14 ;  /* 0x0000000406107825 */ /* 0x000fc800078e020e */
[----:B----4-:R-:W-:-:S05]  /*05b0*/  FFMA R13, R22, R13, R23 ;  /* 0x0000000d160d7223 */ /* 0x010fca0000000017 */
[----:B------:R1:W-:Y:S04]  /*05c0*/  STG.E desc[UR6][R2.64], R13 ;  /* 0x0000000d02007986 */ /* 0x0003e8000c101906 */
[----:B------:R-:W4:Y:S04]  /*05d0*/  LDG.E R22, desc[UR6][R4.64] ;  /* 0x0000000604167981 */ /* 0x000f28000c1e1900 */
[----:B--2---:R-:W4:Y:S01]  /*05e0*/  LDG.E R21, desc[UR6][R16.64] ;  /* 0x0000000610157981 */ /* 0x004f22000c1e1900 */
[----:B------:R-:W-:-:S04]  /*05f0*/  IMAD.WIDE R18, R6, 0x4, R16 ;  /* 0x0000000406127825 */ /* 0x000fc800078e0210 */
[----:B----4-:R-:W-:-:S05]  /*0600*/  FFMA R21, R22, R21, R13 ;  /* 0x0000001516157223 */ /* 0x010fca000000000d */
[----:B------:R2:W-:Y:S04]  /*0610*/  STG.E desc[UR6][R2.64], R21 ;  /* 0x0000001502007986 */ /* 0x0005e8000c101906 */
[----:B------:R-:W4:Y:S04]  /*0620*/  LDG.E R22, desc[UR6][R4.64+0x4] ;  /* 0x0000040604167981 */ /* 0x000f28000c1e1900 */
[----:B---3--:R-:W4:Y:S01]  /*0630*/  LDG.E R23, desc[UR6][R18.64] ;  /* 0x0000000612177981 */ /* 0x008f22000c1e1900 */
[----:B------:R-:W-:-:S04]  /*0640*/  IMAD.WIDE R14, R6, 0x4, R18 ;  /* 0x00000004060e7825 */ /* 0x000fc800078e0212 */
[----:B----4-:R-:W-:-:S05]  /*0650*/  FFMA R23, R22, R23, R21 ;  /* 0x0000001716177223 */ /* 0x010fca0000000015 */
[----:B------:R2:W-:Y:S04]  /*0660*/  STG.E desc[UR6][R2.64], R23 ;  /* 0x0000001702007986 */ /* 0x0005e8000c101906 */
[----:B------:R-:W3:Y:S04]  /*0670*/  LDG.E R22, desc[UR6][R4.64+0x8] ;  /* 0x0000080604167981 */ /* 0x000ee8000c1e1900 */
[----:B-1----:R-:W3:Y:S01]  /*0680*/  LDG.E R13, desc[UR6][R14.64] ;  /* 0x000000060e0d7981 */ /* 0x002ee2000c1e1900 */
[----:B------:R-:W-:Y:S01]  /*0690*/  IMAD.WIDE R16, R6, 0x4, R14 ;  /* 0x0000000406107825 */ /* 0x000fe200078e020e */
[----:B------:R-:W-:-:S03]  /*06a0*/  IADD3 R10, PT, PT, R10, 0x8, RZ ;  /* 0x000000080a0a7810 */ /* 0x000fc60007ffe0ff */
[----:B---3--:R-:W-:-:S05]  /*06b0*/  FFMA R25, R22, R13, R23 ;  /* 0x0000000d16197223 */ /* 0x008fca0000000017 */
[----:B------:R2:W-:Y:S04]  /*06c0*/  STG.E desc[UR6][R2.64], R25 ;  /* 0x0000001902007986 */ /* 0x0005e8000c101906 */
[----:B------:R-:W3:Y:S04]  /*06d0*/  LDG.E R22, desc[UR6][R4.64+0xc] ;  /* 0x00000c0604167981 */ /* 0x000ee8000c1e1900 */
[----:B------:R-:W3:Y:S01]  /*06e0*/  LDG.E R16, desc[UR6][R16.64] ;  /* 0x0000000610107981 */ /* 0x000ee2000c1e1900 */
[----:B------:R-:W-:Y:S01]  /*06f0*/  ISETP.NE.AND P0, PT, R10, RZ, PT ;  /* 0x000000ff0a00720c */ /* 0x000fe20003f05270 */
[----:B------:R-:W-:Y:S01]  /*0700*/  IMAD R11, R6, 0x8, R11 ;  /* 0x00000008060b7824 */ /* 0x000fe200078e020b */
[----:B------:R-:W-:Y:S01]  /*0710*/  IADD3 R12, PT, PT, R12, 0x8, RZ ;  /* 0x000000080c0c7810 */ /* 0x000fe20007ffe0ff */
[----:B---3--:R-:W-:-:S05]  /*0720*/  FFMA R13, R22, R16, R25 ;  /* 0x00000010160d7223 */ /* 0x008fca0000000019 */
[----:B------:R2:W-:Y:S05]  /*0730*/  STG.E desc[UR6][R2.64], R13 ;  /* 0x0000000d02007986 */ /* 0x0005ea000c101906 */
[----:B------:R-:W-:Y:S05]  /*0740*/  @P0 BRA `(.L_x_133) ;  /* 0xfffffffc003c0947 */ /* 0x000fea000383ffff */
.L_x_132:
[----:B------:R-:W-:Y:S05]  /*0750*/  @!P1 EXIT ;  /* 0x000000000000994d */ /* 0x000fea0003800000 */
[----:B------:R-:W-:Y:S02]  /*0760*/  ISETP.GE.U32.AND P0, PT, R20, 0x4, PT ;  /* 0x000000041400780c */ /* 0x000fe40003f06070 */
[----:B------:R-:W-:-:S04]  /*0770*/  LOP3.LUT R16, R0, 0x3, RZ, 0xc0, !PT ;  /* 0x0000000300107812 */ /* 0x000fc800078ec0ff */
[----:B------:R-:W-:-:S07]  /*0780*/  ISETP.NE.AND P1, PT, R16, RZ, PT ;  /* 0x000000ff1000720c */ /* 0x000fce0003f25270 */
[----:B------:R-:W-:Y:S06]  /*0790*/  @!P0 BRA `(.L_x_134) ;  /* 0x0000000000688947 */ /* 0x000fec0003800000 */
[----:B------:R-:W1:Y:S01]  /*07a0*/  LDC.64 R4, c[0x0][0x380] ;  /* 0x0000e000ff047b82 */ /* 0x000e620000000a00 */
[----:B------:R-:W-:Y:S01]  /*07b0*/  IADD3 R15, PT, PT, R9, R8, RZ ;  /* 0x00000008090f7210 */ /* 0x000fe20007ffe0ff */
[----:B------:R-:W-:-:S06]  /*07c0*/  IMAD R17, R8, R6, R7 ;  /* 0x0000000608117224 */ /* 0x000fcc00078e0207 */
[----:B------:R-:W3:Y:S01]  /*07d0*/  LDC.64 R10, c[0x0][0x388] ;  /* 0x0000e200ff0a7b82 */ /* 0x000ee20000000a00 */
[----:B-1----:R-:W-:-:S05]  /*07e0*/  IMAD.WIDE R4, R15, 0x4, R4 ;  /* 0x000000040f047825 */ /* 0x002fca00078e0204 */
[----:B------:R-:W4:Y:S01]  /*07f0*/  LDG.E R12, desc[UR6][R4.64] ;  /* 0x00000006040c7981 */ /* 0x000f22000c1e1900 */
[----:B---3--:R-:W-:-:S05]  /*0800*/  IMAD.WIDE R10, R17, 0x4, R10 ;  /* 0x00000004110a7825 */ /* 0x008fca00078e020a */
[----:B------:R-:W4:Y:S02]  /*0810*/  LDG.E R14, desc[UR6][R10.64] ;  /* 0x000000060a0e7981 */ /* 0x000f24000c1e1900 */
[----:B----4-:R-:W-:Y:S01]  /*0820*/  FFMA R17, R12, R14, R13 ;  /* 0x0000000e0c117223 */ /* 0x010fe2000000000d */
[----:B--2---:R-:W-:-:S04]  /*0830*/  IMAD.WIDE R12, R6, 0x4, R10 ;  /* 0x00000004060c7825 */ /* 0x004fc800078e020a */
[----:B------:R1:W-:Y:S04]  /*0840*/  STG.E desc[UR6][R2.64], R17 ;  /* 0x0000001102007986 */ /* 0x0003e8000c101906 */
[----:B------:R-:W2:Y:S04]  /*0850*/  LDG.E R14, desc[UR6][R4.64+0x4] ;  /* 0x00000406040e7981 */ /* 0x000ea8000c1e1900 */
[----:B------:R-:W2:Y:S02]  /*0860*/  LDG.E R15, desc[UR6][R12.64] ;  /* 0x000000060c0f7981 */ /* 0x000ea4000c1e1900 */
[----:B--2---:R-:W-:Y:S01]  /*0870*/  FFMA R19, R14, R15, R17 ;  /* 0x0000000f0e137223 */ /* 0x004fe20000000011 */
[----:B------:R-:W-:-:S04]  /*0880*/  IMAD.WIDE R14, R6, 0x4, R12 ;  /* 0x00000004060e7825 */ /* 0x000fc800078e020c */
[----:B------:R1:W-:Y:S04]  /*0890*/  STG.E desc[UR6][R2.64], R19 ;  /* 0x0000001302007986 */ /* 0x0003e8000c101906 */
[----:B------:R-:W2:Y:S04]  /*08a0*/  LDG.E R18, desc[UR6][R4.64+0x8] ;  /* 0x0000080604127981 */ /* 0x000ea8000c1e1900 */
[----:B------:R-:W2:Y:S01]  /*08b0*/  LDG.E R20, desc[UR6][R14.64] ;  /* 0x000000060e147981 */ /* 0x000ea2000c1e1900 */
[----:B------:R-:W-:-:S04]  /*08c0*/  IMAD.WIDE R10, R6, 0x4, R14 ;  /* 0x00000004060a7825 */ /* 0x000fc800078e020e */
[----:B--2---:R-:W-:-:S05]  /*08d0*/  FFMA R21, R18, R20, R19 ;  /* 0x0000001412157223 */ /* 0x004fca0000000013 */
[----:B------:R1:W-:Y:S04]  /*08e0*/  STG.E desc[UR6][R2.64], R21 ;  /* 0x0000001502007986 */ /* 0x0003e8000c101906 */
[----:B------:R-:W2:Y:S04]  /*08f0*/  LDG.E R18, desc[UR6][R4.64+0xc] ;  /* 0x00000c0604127981 */ /* 0x000ea8000c1e1900 */
[----:B------:R-:W2:Y:S01]  /*0900*/  LDG.E R10, desc[UR6][R10.64] ;  /* 0x000000060a0a7981 */ /* 0x000ea2000c1e1900 */
[----:B------:R-:W-:Y:S01]  /*0910*/  IADD3 R8, PT, PT, R8, 0x4, RZ ;  /* 0x0000000408087810 */ /* 0x000fe20007ffe0ff */
[----:B--2---:R-:W-:-:S05]  /*0920*/  FFMA R13, R18, R10, R21 ;  /* 0x0000000a120d7223 */ /* 0x004fca0000000015 */
[----:B------:R1:W-:Y:S02]  /*0930*/  STG.E desc[UR6][R2.64], R13 ;  /* 0x0000000d02007986 */ /* 0x0003e4000c101906 */
.L_x_134:
[----:B------:R-:W-:Y:S05]  /*0940*/  @!P1 EXIT ;  /* 0x000000000000994d */ /* 0x000fea0003800000 */
[----:B------:R-:W-:Y:S02]  /*0950*/  ISETP.NE.AND P0, PT, R16, 0x1, PT ;  /* 0x000000011000780c */ /* 0x000fe40003f05270 */
[----:B------:R-:W-:-:S04]  /*0960*/  LOP3.LUT R0, R0, 0x1, RZ, 0xc0, !PT ;  /* 0x0000000100007812 */ /* 0x000fc800078ec0ff */
[----:B------:R-:W-:-:S07]  /*0970*/  ISETP.NE.U32.AND P1, PT, R0, 0x1, PT ;  /* 0x000000010000780c */ /* 0x000fce0003f25070 */
[----:B------:R-:W-:Y:S06]  /*0980*/  @!P0 BRA `(.L_x_135) ;  /* 0x0000000000408947 */ /* 0x000fec0003800000 */
[----:B------:R-:W3:Y:S01]  /*0990*/  LDC.64 R4, c[0x0][0x380] ;  /* 0x0000e000ff047b82 */ /* 0x000ee20000000a00 */
[----:B------:R-:W-:Y:S01]  /*09a0*/  IADD3 R15, PT, PT, R9, R8, RZ ;  /* 0x00000008090f7210 */ /* 0x000fe20007ffe0ff */
[----:B-1----:R-:W-:-:S06]  /*09b0*/  IMAD R17, R8, R6, R7 ;  /* 0x0000000608117224 */ /* 0x002fcc00078e0207 */
[----:B------:R-:W1:Y:S01]  /*09c0*/  LDC.64 R10, c[0x0][0x388] ;  /* 0x0000e200ff0a7b82 */ /* 0x000e620000000a00 */
[----:B---3--:R-:W-:-:S05]  /*09d0*/  IMAD.WIDE R4, R15, 0x4, R4 ;  /* 0x000000040f047825 */ /* 0x008fca00078e0204 */
[----:B------:R-:W3:Y:S01]  /*09e0*/  LDG.E R0, desc[UR6][R4.64] ;  /* 0x0000000604007981 */ /* 0x000ee2000c1e1900 */
[----:B-1----:R-:W-:-:S05]  /*09f0*/  IMAD.WIDE R10, R17, 0x4, R10 ;  /* 0x00000004110a7825 */ /* 0x002fca00078e020a */
[----:B------:R-:W3:Y:S01]  /*0a00*/  LDG.E R12, desc[UR6][R10.64] ;  /* 0x000000060a0c7981 */ /* 0x000ee2000c1e1900 */
[----:B------:R-:W-:-:S04]  /*0a10*/  IMAD.WIDE R14, R6, 0x4, R10 ;  /* 0x00000004060e7825 */ /* 0x000fc800078e020a */
[----:B---3--:R-:W-:-:S05]  /*0a20*/  FFMA R17, R0, R12, R13 ;  /* 0x0000000c00117223 */ /* 0x008fca000000000d */
[----:B------:R3:W-:Y:S04]  /*0a30*/  STG.E desc[UR6][R2.64], R17 ;  /* 0x0000001102007986 */ /* 0x0007e8000c101906 */
[----:B------:R-:W2:Y:S04]  /*0a40*/  LDG.E R0, desc[UR6][R4.64+0x4] ;  /* 0x0000040604007981 */ /* 0x000ea8000c1e1900 */
[----:B------:R-:W2:Y:S01]  /*0a50*/  LDG.E R14, desc[UR6][R14.64] ;  /* 0x000000060e0e7981 */ /* 0x000ea2000c1e1900 */
[----:B------:R-:W-:Y:S01]  /*0a60*/  IADD3 R8, PT, PT, R8, 0x2, RZ ;  /* 0x0000000208087810 */ /* 0x000fe20007ffe0ff */
[----:B--2---:R-:W-:-:S05]  /*0a70*/  FFMA R13, R0, R14, R17 ;  /* 0x0000000e000d7223 */ /* 0x004fca0000000011 */
[----:B------:R3:W-:Y:S02]  /*0a80*/  STG.E desc[UR6][R2.64], R13 ;  /* 0x0000000d02007986 */ /* 0x0007e4000c101906 */
.L_x_135:
[----:B------:R-:W-:Y:S05]  /*0a90*/  @P1 EXIT ;  /* 0x000000000000194d */ /* 0x000fea0003800000 */
[----:B------:R-:W4:Y:S01]  /*0aa0*/  LDC.64 R4, c[0x0][0x380] ;  /* 0x0000e000ff047b82 */ /* 0x000f220000000a00 */
[----:B------:R-:W-:Y:S01]  /*0ab0*/  IADD3 R9, PT, PT, R9, R8, RZ ;  /* 0x0000000809097210 */ /* 0x000fe20007ffe0ff */
[----:B------:R-:W-:-:S06]  /*0ac0*/  IMAD R7, R8, R6, R7 ;  /* 0x0000000608077224 */ /* 0x000fcc00078e0207 */
[----:B------:R-:W5:Y:S01]  /*0ad0*/  LDC.64 R10, c[0x0][0x388] ;  /* 0x0000e200ff0a7b82 */ /* 0x000f620000000a00 */
[----:B----4-:R-:W-:-:S06]  /*0ae0*/  IMAD.WIDE R4, R9, 0x4, R4 ;  /* 0x0000000409047825 */ /* 0x010fcc00078e0204 */
[----:B------:R-:W1:Y:S01]  /*0af0*/  LDG.E R4, desc[UR6][R4.64] ;  /* 0x0000000604047981 */ /* 0x000e62000c1e1900 */
[----:B-----5:R-:W-:-:S06]  /*0b00*/  IMAD.WIDE R6, R7, 0x4, R10 ;  /* 0x0000000407067825 */ /* 0x020fcc00078e020a */
[----:B------:R-:W1:Y:S02]  /*0b10*/  LDG.E R6, desc[UR6][R6.64] ;  /* 0x0000000606067981 */ /* 0x000e64000c1e1900 */
[----:B-123--:R-:W-:-:S05]  /*0b20*/  FFMA R13, R4, R6, R13 ;  /* 0x00000006040d7223 */ /* 0x00efca000000000d */
[----:B------:R-:W-:Y:S01]  /*0b30*/  STG.E desc[UR6][R2.64], R13 ;  /* 0x0000000d02007986 */ /* 0x000fe2000c101906 */
[----:B------:R-:W-:Y:S05]  /*0b40*/  EXIT ;  /* 0x000000000000794d */ /* 0x000fea0003800000 */
.L_x_136:
        /* <DEDUP_REMOVED lines=11> */
.L_x_149:


//--------------------- .nv.global.init           --------------------------
	.section	.nv.global.init,"aw",@progbits
	.align	4
.nv.global.init:
	.type		mrg32k3aM1SubSeq,@object
	.size		mrg32k3aM1SubSeq,(mrg32k3aM2SubSeq - mrg32k3aM1SubSeq)
mrg32k3aM1SubSeq:
        /*0000*/ 	.byte	0x0b, 0xcc, 0xee, 0x04, 0x73, 0x29, 0x8b, 0x6f, 0xf6, 0x53, 0x03, 0xf6, 0x23, 0xf6, 0xea, 0xda
        /* <DEDUP_REMOVED lines=125> */
	.type		mrg32k3aM2SubSeq,@object
	.size		mrg32k3aM2SubSeq,(mrg32k3aM1 - mrg32k3aM2SubSeq)
mrg32k3aM2SubSeq:
        /* <DEDUP_REMOVED lines=126> */
	.type		mrg32k3aM1,@object
	.size		mrg32k3aM1,(mrg32k3aM1Seq - mrg32k3aM1)
mrg32k3aM1:
        /* <DEDUP_REMOVED lines=144> */
	.type		mrg32k3aM1Seq,@object
	.size		mrg32k3aM1Seq,(mrg32k3aM2 - mrg32k3aM1Seq)
mrg32k3aM1Seq:
        /* <DEDUP_REMOVED lines=144> */
	.type		mrg32k3aM2,@object
	.size		mrg32k3aM2,(mrg32k3aM2Seq - mrg32k3aM2)
mrg32k3aM2:
        /* <DEDUP_REMOVED lines=144> */
	.type		mrg32k3aM2Seq,@object
	.size		mrg32k3aM2Seq,(precalc_xorwow_matrix - mrg32k3aM2Seq)
mrg32k3aM2Seq:
        /* <DEDUP_REMOVED lines=144> */
	.type		precalc_xorwow_matrix,@object
	.size		precalc_xorwow_matrix,(precalc_xorwow_offset_matrix - precalc_xorwow_matrix)
precalc_xorwow_matrix:
        /* <DEDUP_REMOVED lines=6400> */
	.type		precalc_xorwow_offset_matrix,@object
	.size		precalc_xorwow_offset_matrix,(.L_1 - precalc_xorwow_offset_matrix)
precalc_xorwow_offset_matrix:
        /* <DEDUP_REMOVED lines=6400> */
.L_1:


//--------------------- .nv.shared.reserved.0     --------------------------
	.section	.nv.shared.reserved.0,"aw",@nobits
	.weak		__nv_reservedSMEM_offset_0_alias
	.size		__nv_reservedSMEM_offset_0_alias, 0, 64
	.other		__nv_reservedSMEM_offset_0_alias,@"STO_CUDA_RESERVED_SHARED STV_DEFAULT"
__nv_reservedSMEM_offset_0_alias:
	.zero		0
	.zero		64


//--------------------- .nv.constant0._Z10initializePfS_ii --------------------------
	.section	.nv.constant0._Z10initializePfS_ii,"a",@progbits
	.sectionflags	@""
	.align	4
.nv.constant0._Z10initializePfS_ii:
	.zero		920


//--------------------- .nv.constant0._Z15initialize_gradPfii --------------------------
	.section	.nv.constant0._Z15initialize_gradPfii,"a",@progbits
	.sectionflags	@""
	.align	4
.nv.constant0._Z15initialize_gradPfii:
	.zero		912


//--------------------- .nv.constant0._Z13initialize_dzPfii --------------------------
	.section	.nv.constant0._Z13initialize_dzPfii,"a",@progbits
	.sectionflags	@""
	.align	4
.nv.constant0._Z13initialize_dzPfii:
	.zero		912


//--------------------- .nv.constant0._Z13weight_updatePfS_iif --------------------------
	.section	.nv.constant0._Z13weight_updatePfS_iif,"a",@progbits
	.sectionflags	@""
	.align	4
.nv.constant0._Z13weight_updatePfS_iif:
	.zero		924


//--------------------- .nv.constant0._Z4gradPfS_S_iii --------------------------
	.section	.nv.constant0._Z4gradPfS_S_iii,"a",@progbits
	.sectionflags	@""
	.align	4
.nv.constant0._Z4gradPfS_S_iii:
	.zero		932


//--------------------- .nv.constant0._Z2dzPfS_S_ii --------------------------
	.section	.nv.constant0._Z2dzPfS_S_ii,"a",@progbits
	.sectionflags	@""
	.align	4
.nv.constant0._Z2dzPfS_S_ii:
	.zero		928


//--------------------- .nv.constant0._Z7softmaxPfS_S_ii --------------------------
	.section	.nv.constant0._Z7softmaxPfS_S_ii,"a",@progbits
	.sectionflags	@""
	.align	4
.nv.constant0._Z7softmaxPfS_S_ii:
	.zero		928


//--------------------- .nv.constant0._Z9normalizePfS_ii --------------------------
	.section	.nv.constant0._Z9normalizePfS_ii,"a",@progbits
	.sectionflags	@""
	.align	4
.nv.constant0._Z9normalizePfS_ii:
	.zero		920


//--------------------- .nv.constant0._Z3maxPfS_ii --------------------------
	.section	.nv.constant0._Z3maxPfS_ii,"a",@progbits
	.sectionflags	@""
	.align	4
.nv.constant0._Z3maxPfS_ii:
	.zero		920


//--------------------- .nv.constant0._Z11softmax_sumPfS_ii --------------------------
	.section	.nv.constant0._Z11softmax_sumPfS_ii,"a",@progbits
	.sectionflags	@""
	.align	4
.nv.constant0._Z11softmax_sumPfS_ii:
	.zero		920


//--------------------- .nv.constant0._Z8Mult_GPUPfS_S_iii --------------------------
	.section	.nv.constant0._Z8Mult_GPUPfS_S_iii,"a",@progbits
	.sectionflags	@""
	.align	4
.nv.constant0._Z8Mult_GPUPfS_S_iii:
	.zero		932


//--------------------- SYMBOLS --------------------------

	.type		.nv.reservedSmem.offset0,@object
	.size		.nv.reservedSmem.offset0,0x4
